//
// Generated by NVIDIA NVVM Compiler
//
// Compiler Build ID: CL-36424714
// Cuda compilation tools, release 13.0, V13.0.88
// Based on NVVM 20.0.0
//

.version 9.0
.target sm_100
.address_size 64

	// .globl	_Z9cuChamferPfiS_iiS_
// _ZZ9cuChamferPfiS_iiS_E9warp_sums has been demoted

.visible .entry _Z9cuChamferPfiS_iiS_(
	.param .u64 .ptr .align 1 _Z9cuChamferPfiS_iiS__param_0,
	.param .u32 _Z9cuChamferPfiS_iiS__param_1,
	.param .u64 .ptr .align 1 _Z9cuChamferPfiS_iiS__param_2,
	.param .u32 _Z9cuChamferPfiS_iiS__param_3,
	.param .u32 _Z9cuChamferPfiS_iiS__param_4,
	.param .u64 .ptr .align 1 _Z9cuChamferPfiS_iiS__param_5
)
{
	.reg .pred 	%p<30>;
	.reg .b32 	%r<120>;
	.reg .b32 	%f<128>;
	.reg .b64 	%rd<63>;
	// demoted variable
	.shared .align 4 .b8 _ZZ9cuChamferPfiS_iiS_E9warp_sums[32];
	ld.param.u64 	%rd7, [_Z9cuChamferPfiS_iiS__param_0];
	ld.param.u32 	%r56, [_Z9cuChamferPfiS_iiS__param_1];
	ld.param.u64 	%rd8, [_Z9cuChamferPfiS_iiS__param_2];
	ld.param.u32 	%r57, [_Z9cuChamferPfiS_iiS__param_3];
	ld.param.u32 	%r58, [_Z9cuChamferPfiS_iiS__param_4];
	ld.param.u64 	%rd6, [_Z9cuChamferPfiS_iiS__param_5];
	cvta.to.global.u64 	%rd1, %rd8;
	cvta.to.global.u64 	%rd2, %rd7;
	mov.u32 	%r59, %ctaid.x;
	mov.u32 	%r1, %ntid.x;
	mov.u32 	%r2, %tid.x;
	mad.lo.s32 	%r3, %r59, %r1, %r2;
	setp.ge.s32 	%p1, %r3, %r56;
	mov.f32 	%f126, 0f00000000;
	@%p1 bra 	$L__BB0_22;
	setp.lt.s32 	%p2, %r57, 1;
	mov.f32 	%f126, 0f7F7FFFFF;
	@%p2 bra 	$L__BB0_22;
	setp.lt.s32 	%p3, %r58, 1;
	@%p3 bra 	$L__BB0_16;
	and.b32  	%r4, %r58, 7;
	and.b32  	%r5, %r58, 3;
	and.b32  	%r6, %r58, 2147483640;
	and.b32  	%r7, %r58, 1;
	neg.s32 	%r8, %r6;
	shl.b32 	%r9, %r57, 3;
	shl.b32 	%r10, %r57, 1;
	mul.lo.s32 	%r11, %r57, 3;
	shl.b32 	%r12, %r57, 2;
	mul.lo.s32 	%r13, %r57, 5;
	mul.lo.s32 	%r14, %r57, 6;
	mul.lo.s32 	%r15, %r57, 7;
	shl.b32 	%r16, %r56, 3;
	mov.f32 	%f126, 0f7F7FFFFF;
	mov.b32 	%r105, 0;
	mul.wide.s32 	%rd53, %r56, 4;
	mul.wide.u32 	%rd34, %r9, 4;
$L__BB0_4:
	setp.lt.u32 	%p8, %r58, 8;
	mov.f32 	%f121, 0f00000000;
	mov.b32 	%r116, 0;
	@%p8 bra 	$L__BB0_7;
	add.s32 	%r113, %r57, %r105;
	add.s32 	%r112, %r10, %r105;
	add.s32 	%r111, %r11, %r105;
	add.s32 	%r110, %r12, %r105;
	add.s32 	%r109, %r13, %r105;
	add.s32 	%r108, %r14, %r105;
	add.s32 	%r107, %r15, %r105;
	mul.wide.u32 	%rd9, %r105, 4;
	add.s64 	%rd62, %rd1, %rd9;
	mov.f32 	%f121, 0f00000000;
	mov.u32 	%r106, %r3;
	mov.u32 	%r114, %r8;
$L__BB0_6:
	.pragma "nounroll";
	mul.wide.s32 	%rd10, %r106, 4;
	add.s64 	%rd11, %rd2, %rd10;
	ld.global.f32 	%f35, [%rd11];
	ld.global.f32 	%f36, [%rd62];
	sub.f32 	%f37, %f35, %f36;
	fma.rn.f32 	%f38, %f37, %f37, %f121;
	add.s64 	%rd13, %rd11, %rd53;
	ld.global.f32 	%f39, [%rd13];
	mul.wide.u32 	%rd14, %r113, 4;
	add.s64 	%rd15, %rd1, %rd14;
	ld.global.f32 	%f40, [%rd15];
	sub.f32 	%f41, %f39, %f40;
	fma.rn.f32 	%f42, %f41, %f41, %f38;
	add.s64 	%rd16, %rd13, %rd53;
	ld.global.f32 	%f43, [%rd16];
	mul.wide.u32 	%rd17, %r112, 4;
	add.s64 	%rd18, %rd1, %rd17;
	ld.global.f32 	%f44, [%rd18];
	sub.f32 	%f45, %f43, %f44;
	fma.rn.f32 	%f46, %f45, %f45, %f42;
	add.s64 	%rd19, %rd16, %rd53;
	ld.global.f32 	%f47, [%rd19];
	mul.wide.u32 	%rd20, %r111, 4;
	add.s64 	%rd21, %rd1, %rd20;
	ld.global.f32 	%f48, [%rd21];
	sub.f32 	%f49, %f47, %f48;
	fma.rn.f32 	%f50, %f49, %f49, %f46;
	add.s64 	%rd22, %rd19, %rd53;
	ld.global.f32 	%f51, [%rd22];
	mul.wide.u32 	%rd23, %r110, 4;
	add.s64 	%rd24, %rd1, %rd23;
	ld.global.f32 	%f52, [%rd24];
	sub.f32 	%f53, %f51, %f52;
	fma.rn.f32 	%f54, %f53, %f53, %f50;
	add.s64 	%rd25, %rd22, %rd53;
	ld.global.f32 	%f55, [%rd25];
	mul.wide.u32 	%rd26, %r109, 4;
	add.s64 	%rd27, %rd1, %rd26;
	ld.global.f32 	%f56, [%rd27];
	sub.f32 	%f57, %f55, %f56;
	fma.rn.f32 	%f58, %f57, %f57, %f54;
	add.s64 	%rd28, %rd25, %rd53;
	ld.global.f32 	%f59, [%rd28];
	mul.wide.u32 	%rd29, %r108, 4;
	add.s64 	%rd30, %rd1, %rd29;
	ld.global.f32 	%f60, [%rd30];
	sub.f32 	%f61, %f59, %f60;
	fma.rn.f32 	%f62, %f61, %f61, %f58;
	add.s64 	%rd31, %rd28, %rd53;
	ld.global.f32 	%f63, [%rd31];
	mul.wide.u32 	%rd32, %r107, 4;
	add.s64 	%rd33, %rd1, %rd32;
	ld.global.f32 	%f64, [%rd33];
	sub.f32 	%f65, %f63, %f64;
	fma.rn.f32 	%f121, %f65, %f65, %f62;
	add.s32 	%r114, %r114, 8;
	add.s32 	%r113, %r113, %r9;
	add.s32 	%r112, %r112, %r9;
	add.s32 	%r111, %r111, %r9;
	add.s32 	%r110, %r110, %r9;
	add.s32 	%r109, %r109, %r9;
	add.s32 	%r108, %r108, %r9;
	add.s32 	%r107, %r107, %r9;
	add.s64 	%rd62, %rd62, %rd34;
	add.s32 	%r106, %r106, %r16;
	setp.ne.s32 	%p9, %r114, 0;
	mov.u32 	%r116, %r6;
	@%p9 bra 	$L__BB0_6;
$L__BB0_7:
	setp.eq.s32 	%p10, %r4, 0;
	@%p10 bra 	$L__BB0_15;
	add.s32 	%r64, %r4, -1;
	setp.lt.u32 	%p11, %r64, 3;
	@%p11 bra 	$L__BB0_10;
	mad.lo.s32 	%r65, %r116, %r56, %r3;
	mul.wide.s32 	%rd35, %r65, 4;
	add.s64 	%rd36, %rd2, %rd35;
	ld.global.f32 	%f67, [%rd36];
	mad.lo.s32 	%r66, %r116, %r57, %r105;
	mul.wide.u32 	%rd37, %r66, 4;
	add.s64 	%rd38, %rd1, %rd37;
	ld.global.f32 	%f68, [%rd38];
	sub.f32 	%f69, %f67, %f68;
	fma.rn.f32 	%f70, %f69, %f69, %f121;
	add.s64 	%rd40, %rd36, %rd53;
	ld.global.f32 	%f71, [%rd40];
	add.s32 	%r67, %r66, %r57;
	mul.wide.u32 	%rd41, %r67, 4;
	add.s64 	%rd42, %rd1, %rd41;
	ld.global.f32 	%f72, [%rd42];
	sub.f32 	%f73, %f71, %f72;
	fma.rn.f32 	%f74, %f73, %f73, %f70;
	add.s64 	%rd43, %rd40, %rd53;
	ld.global.f32 	%f75, [%rd43];
	add.s32 	%r68, %r67, %r57;
	mul.wide.u32 	%rd44, %r68, 4;
	add.s64 	%rd45, %rd1, %rd44;
	ld.global.f32 	%f76, [%rd45];
	sub.f32 	%f77, %f75, %f76;
	fma.rn.f32 	%f78, %f77, %f77, %f74;
	add.s64 	%rd46, %rd43, %rd53;
	ld.global.f32 	%f79, [%rd46];
	add.s32 	%r69, %r68, %r57;
	mul.wide.u32 	%rd47, %r69, 4;
	add.s64 	%rd48, %rd1, %rd47;
	ld.global.f32 	%f80, [%rd48];
	sub.f32 	%f81, %f79, %f80;
	fma.rn.f32 	%f121, %f81, %f81, %f78;
	add.s32 	%r116, %r116, 4;
$L__BB0_10:
	setp.eq.s32 	%p12, %r5, 0;
	@%p12 bra 	$L__BB0_15;
	setp.eq.s32 	%p13, %r5, 1;
	@%p13 bra 	$L__BB0_13;
	mad.lo.s32 	%r70, %r116, %r56, %r3;
	mul.wide.s32 	%rd49, %r70, 4;
	add.s64 	%rd50, %rd2, %rd49;
	ld.global.f32 	%f83, [%rd50];
	mad.lo.s32 	%r71, %r116, %r57, %r105;
	mul.wide.u32 	%rd51, %r71, 4;
	add.s64 	%rd52, %rd1, %rd51;
	ld.global.f32 	%f84, [%rd52];
	sub.f32 	%f85, %f83, %f84;
	fma.rn.f32 	%f86, %f85, %f85, %f121;
	add.s64 	%rd54, %rd50, %rd53;
	ld.global.f32 	%f87, [%rd54];
	add.s32 	%r72, %r71, %r57;
	mul.wide.u32 	%rd55, %r72, 4;
	add.s64 	%rd56, %rd1, %rd55;
	ld.global.f32 	%f88, [%rd56];
	sub.f32 	%f89, %f87, %f88;
	fma.rn.f32 	%f121, %f89, %f89, %f86;
	add.s32 	%r116, %r116, 2;
$L__BB0_13:
	setp.eq.s32 	%p14, %r7, 0;
	@%p14 bra 	$L__BB0_15;
	mad.lo.s32 	%r73, %r116, %r56, %r3;
	mul.wide.s32 	%rd57, %r73, 4;
	add.s64 	%rd58, %rd2, %rd57;
	ld.global.f32 	%f90, [%rd58];
	mad.lo.s32 	%r74, %r116, %r57, %r105;
	mul.wide.u32 	%rd59, %r74, 4;
	add.s64 	%rd60, %rd1, %rd59;
	ld.global.f32 	%f91, [%rd60];
	sub.f32 	%f92, %f90, %f91;
	fma.rn.f32 	%f121, %f92, %f92, %f121;
$L__BB0_15:
	min.f32 	%f126, %f126, %f121;
	add.s32 	%r105, %r105, 1;
	setp.eq.s32 	%p15, %r105, %r57;
	@%p15 bra 	$L__BB0_22;
	bra.uni 	$L__BB0_4;
$L__BB0_16:
	and.b32  	%r49, %r57, 3;
	setp.lt.u32 	%p4, %r57, 4;
	mov.f32 	%f126, 0f7F7FFFFF;
	@%p4 bra 	$L__BB0_19;
	and.b32  	%r50, %r57, 2147483644;
	mov.b32 	%r118, 0;
	mov.f32 	%f126, 0f7F7FFFFF;
$L__BB0_18:
	min.f32 	%f126, %f126, 0f00000000;
	add.s32 	%r118, %r118, 4;
	setp.ne.s32 	%p5, %r118, %r50;
	@%p5 bra 	$L__BB0_18;
$L__BB0_19:
	setp.eq.s32 	%p6, %r49, 0;
	@%p6 bra 	$L__BB0_22;
	mov.b32 	%r119, 0;
$L__BB0_21:
	.pragma "nounroll";
	min.f32 	%f126, %f126, 0f00000000;
	add.s32 	%r119, %r119, 1;
	setp.ne.s32 	%p7, %r119, %r49;
	@%p7 bra 	$L__BB0_21;
$L__BB0_22:
	// begin inline asm
	activemask.b32 %r75;
	// end inline asm
	mov.b32 	%r76, %f126;
	shfl.sync.down.b32	%r77|%p16, %r76, 16, 31, %r75;
	mov.b32 	%f93, %r77;
	add.f32 	%f94, %f126, %f93;
	mov.b32 	%r78, %f94;
	shfl.sync.down.b32	%r79|%p17, %r78, 8, 31, %r75;
	mov.b32 	%f95, %r79;
	add.f32 	%f96, %f94, %f95;
	mov.b32 	%r80, %f96;
	shfl.sync.down.b32	%r81|%p18, %r80, 4, 31, %r75;
	mov.b32 	%f97, %r81;
	add.f32 	%f98, %f96, %f97;
	mov.b32 	%r82, %f98;
	shfl.sync.down.b32	%r83|%p19, %r82, 2, 31, %r75;
	mov.b32 	%f99, %r83;
	add.f32 	%f100, %f98, %f99;
	mov.b32 	%r84, %f100;
	shfl.sync.down.b32	%r85|%p20, %r84, 1, 31, %r75;
	mov.b32 	%f101, %r85;
	add.f32 	%f22, %f100, %f101;
	and.b32  	%r55, %r2, 31;
	setp.ne.s32 	%p21, %r55, 0;
	@%p21 bra 	$L__BB0_24;
	shr.u32 	%r86, %r2, 3;
	mov.u32 	%r87, _ZZ9cuChamferPfiS_iiS_E9warp_sums;
	add.s32 	%r88, %r87, %r86;
	st.shared.f32 	[%r88], %f22;
$L__BB0_24:
	bar.sync 	0;
	setp.gt.u32 	%p22, %r2, 31;
	@%p22 bra 	$L__BB0_29;
	add.s32 	%r89, %r1, 31;
	shr.u32 	%r90, %r89, 5;
	setp.ge.u32 	%p23, %r55, %r90;
	mov.f32 	%f127, 0f00000000;
	@%p23 bra 	$L__BB0_27;
	shl.b32 	%r91, %r55, 2;
	mov.u32 	%r92, _ZZ9cuChamferPfiS_iiS_E9warp_sums;
	add.s32 	%r93, %r92, %r91;
	ld.shared.f32 	%f127, [%r93];
$L__BB0_27:
	setp.ne.s32 	%p24, %r55, 0;
	// begin inline asm
	activemask.b32 %r94;
	// end inline asm
	mov.b32 	%r95, %f127;
	shfl.sync.down.b32	%r96|%p25, %r95, 16, 31, %r94;
	mov.b32 	%f103, %r96;
	add.f32 	%f104, %f127, %f103;
	mov.b32 	%r97, %f104;
	shfl.sync.down.b32	%r98|%p26, %r97, 8, 31, %r94;
	mov.b32 	%f105, %r98;
	add.f32 	%f106, %f104, %f105;
	mov.b32 	%r99, %f106;
	shfl.sync.down.b32	%r100|%p27, %r99, 4, 31, %r94;
	mov.b32 	%f107, %r100;
	add.f32 	%f108, %f106, %f107;
	mov.b32 	%r101, %f108;
	shfl.sync.down.b32	%r102|%p28, %r101, 2, 31, %r94;
	mov.b32 	%f109, %r102;
	add.f32 	%f110, %f108, %f109;
	mov.b32 	%r103, %f110;
	shfl.sync.down.b32	%r104|%p29, %r103, 1, 31, %r94;
	mov.b32 	%f111, %r104;
	add.f32 	%f25, %f110, %f111;
	@%p24 bra 	$L__BB0_29;
	cvta.to.global.u64 	%rd61, %rd6;
	atom.global.add.f32 	%f112, [%rd61], %f25;
$L__BB0_29:
	ret;

}
	// .globl	_Z18cuFinalCalculationPKfiS0_iPf
.visible .entry _Z18cuFinalCalculationPKfiS0_iPf(
	.param .u64 .ptr .align 1 _Z18cuFinalCalculationPKfiS0_iPf_param_0,
	.param .u32 _Z18cuFinalCalculationPKfiS0_iPf_param_1,
	.param .u64 .ptr .align 1 _Z18cuFinalCalculationPKfiS0_iPf_param_2,
	.param .u32 _Z18cuFinalCalculationPKfiS0_iPf_param_3,
	.param .u64 .ptr .align 1 _Z18cuFinalCalculationPKfiS0_iPf_param_4
)
{
	.reg .b32 	%r<3>;
	.reg .b32 	%f<8>;
	.reg .b64 	%rd<7>;

	ld.param.u64 	%rd1, [_Z18cuFinalCalculationPKfiS0_iPf_param_0];
	ld.param.u32 	%r1, [_Z18cuFinalCalculationPKfiS0_iPf_param_1];
	ld.param.u64 	%rd2, [_Z18cuFinalCalculationPKfiS0_iPf_param_2];
	ld.param.u32 	%r2, [_Z18cuFinalCalculationPKfiS0_iPf_param_3];
	ld.param.u64 	%rd3, [_Z18cuFinalCalculationPKfiS0_iPf_param_4];
	cvta.to.global.u64 	%rd4, %rd3;
	cvta.to.global.u64 	%rd5, %rd2;
	cvta.to.global.u64 	%rd6, %rd1;
	ld.global.f32 	%f1, [%rd6];
	cvt.rn.f32.s32 	%f2, %r1;
	div.rn.f32 	%f3, %f1, %f2;
	ld.global.f32 	%f4, [%rd5];
	cvt.rn.f32.s32 	%f5, %r2;
	div.rn.f32 	%f6, %f4, %f5;
	add.f32 	%f7, %f3, %f6;
	st.global.f32 	[%rd4], %f7;
	ret;

}


// ===== COMPILED SASS (sm_100) =====

	.target	sm_100

	.elftype	@"ET_EXEC"


//--------------------- .note.nv.tkinfo           --------------------------
	.section	.note.nv.tkinfo,"",@"SHT_NOTE"
	.sectionflags	@"SHF_NOTE_NV_TKINFO"
	.tkinfo
        /*0018*/ 	.word	0x00000002
        /*0030*/ 	.string	""
        /*0030*/ 	.string	"ptxas"
        /*0030*/ 	.string	"Cuda compilation tools, release 13.0, V13.0.88"
        /*0030*/ 	.string	"Build cuda_13.0.r13.0/compiler.36424714_0"
        /*0030*/ 	.string	"-arch sm_100 -m 64 "



//--------------------- .note.nv.cuinfo           --------------------------
	.section	.note.nv.cuinfo,"",@"SHT_NOTE"
	.sectionflags	@"SHF_NOTE_NV_CUINFO"
        /*0018*/ 	.short	0x0002
        /*001a*/ 	.short	0x0064
        /*001c*/ 	.short	0x0082
	.zero		2


//--------------------- .nv.info                  --------------------------
	.section	.nv.info,"",@"SHT_CUDA_INFO"
	.align	4


	//----- nvinfo : EIATTR_REGCOUNT
	.align		4
        /*0000*/ 	.byte	0x04, 0x2f
        /*0002*/ 	.short	(.L_1 - .L_0)
	.align		4
.L_0:
        /*0004*/ 	.word	index@(_Z9cuChamferPfiS_iiS_)
        /*0008*/ 	.word	0x00000020


	//----- nvinfo : EIATTR_FRAME_SIZE
	.align		4
.L_1:
        /*000c*/ 	.byte	0x04, 0x11
        /*000e*/ 	.short	(.L_3 - .L_2)
	.align		4
.L_2:
        /*0010*/ 	.word	index@(_Z9cuChamferPfiS_iiS_)
        /*0014*/ 	.word	0x00000000


	//----- nvinfo : EIATTR_REGCOUNT
	.align		4
.L_3:
        /*0018*/ 	.byte	0x04, 0x2f
        /*001a*/ 	.short	(.L_5 - .L_4)
	.align		4
.L_4:
        /*001c*/ 	.word	index@(_Z18cuFinalCalculationPKfiS0_iPf)
        /*0020*/ 	.word	0x0000000f


	//----- nvinfo : EIATTR_FRAME_SIZE
	.align		4
.L_5:
        /*0024*/ 	.byte	0x04, 0x11
        /*0026*/ 	.short	(.L_7 - .L_6)
	.align		4
.L_6:
        /*0028*/ 	.word	index@($__internal_0_$__cuda_sm3x_div_rn_noftz_f32_slowpath)
        /*002c*/ 	.word	0x00000000


	//----- nvinfo : EIATTR_FRAME_SIZE
	.align		4
.L_7:
        /*0030*/ 	.byte	0x04, 0x11
        /*0032*/ 	.short	(.L_9 - .L_8)
	.align		4
.L_8:
        /*0034*/ 	.word	index@(_Z18cuFinalCalculationPKfiS0_iPf)
        /*0038*/ 	.word	0x00000000


	//----- nvinfo : EIATTR_MIN_STACK_SIZE
	.align		4
.L_9:
        /*003c*/ 	.byte	0x04, 0x12
        /*003e*/ 	.short	(.L_11 - .L_10)
	.align		4
.L_10:
        /*0040*/ 	.word	index@(_Z18cuFinalCalculationPKfiS0_iPf)
        /*0044*/ 	.word	0x00000000


	//----- nvinfo : EIATTR_MIN_STACK_SIZE
	.align		4
.L_11:
        /*0048*/ 	.byte	0x04, 0x12
        /*004a*/ 	.short	(.L_13 - .L_12)
	.align		4
.L_12:
        /*004c*/ 	.word	index@(_Z9cuChamferPfiS_iiS_)
        /*0050*/ 	.word	0x00000000
.L_13:


//--------------------- .nv.compat                --------------------------
	.section	.nv.compat,"",@"SHT_CUDA_COMPAT_INFO"
	.align	4
        /*0000*/ 	.byte	0x02, 0x09, 0x00, 0x00, 0x02, 0x02, 0x01, 0x00, 0x02, 0x05, 0x05, 0x00, 0x03, 0x07, 0x01, 0x01
        /*0010*/ 	.byte	0x02, 0x03, 0x00, 0x00, 0x02, 0x06, 0x01, 0x00, 0x04, 0x0b, 0x08, 0x00, 0x01, 0x00, 0x00, 0x00
        /*0020*/ 	.byte	0x00, 0x00, 0x00, 0x00


//--------------------- .nv.info._Z18cuFinalCalculationPKfiS0_iPf --------------------------
	.section	.nv.info._Z18cuFinalCalculationPKfiS0_iPf,"",@"SHT_CUDA_INFO"
	.sectionflags	@""
	.align	4


	//----- nvinfo : EIATTR_CUDA_API_VERSION
	.align		4
        /*0000*/ 	.byte	0x04, 0x37
        /*0002*/ 	.short	(.L_15 - .L_14)
.L_14:
        /*0004*/ 	.word	0x00000082


	//----- nvinfo : EIATTR_KPARAM_INFO
	.align		4
.L_15:
        /*0008*/ 	.byte	0x04, 0x17
        /*000a*/ 	.short	(.L_17 - .L_16)
.L_16:
        /*000c*/ 	.word	0x00000000
        /*0010*/ 	.short	0x0004
        /*0012*/ 	.short	0x0020
        /*0014*/ 	.byte	0x00, 0xf5, 0x21, 0x00


	//----- nvinfo : EIATTR_KPARAM_INFO
	.align		4
.L_17:
        /*0018*/ 	.byte	0x04, 0x17
        /*001a*/ 	.short	(.L_19 - .L_18)
.L_18:
        /*001c*/ 	.word	0x00000000
        /*0020*/ 	.short	0x0003
        /*0022*/ 	.short	0x0018
        /*0024*/ 	.byte	0x00, 0xf0, 0x11, 0x00


	//----- nvinfo : EIATTR_KPARAM_INFO
	.align		4
.L_19:
        /*0028*/ 	.byte	0x04, 0x17
        /*002a*/ 	.short	(.L_21 - .L_20)
.L_20:
        /*002c*/ 	.word	0x00000000
        /*0030*/ 	.short	0x0002
        /*0032*/ 	.short	0x0010
        /*0034*/ 	.byte	0x00, 0xf5, 0x21, 0x00


	//----- nvinfo : EIATTR_KPARAM_INFO
	.align		4
.L_21:
        /*0038*/ 	.byte	0x04, 0x17
        /*003a*/ 	.short	(.L_23 - .L_22)
.L_22:
        /*003c*/ 	.word	0x00000000
        /*0040*/ 	.short	0x0001
        /*0042*/ 	.short	0x0008
        /*0044*/ 	.byte	0x00, 0xf0, 0x11, 0x00


	//----- nvinfo : EIATTR_KPARAM_INFO
	.align		4
.L_23:
        /*0048*/ 	.byte	0x04, 0x17
        /*004a*/ 	.short	(.L_25 - .L_24)
.L_24:
        /*004c*/ 	.word	0x00000000
        /*0050*/ 	.short	0x0000
        /*0052*/ 	.short	0x0000
        /*0054*/ 	.byte	0x00, 0xf5, 0x21, 0x00


	//----- nvinfo : EIATTR_SPARSE_MMA_MASK
	.align		4
.L_25:
        /*0058*/ 	.byte	0x03, 0x50
        /*005a*/ 	.short	0x0000


	//----- nvinfo : EIATTR_MAXREG_COUNT
	.align		4
        /*005c*/ 	.byte	0x03, 0x1b
        /*005e*/ 	.short	0x00ff


	//----- nvinfo : EIATTR_MERCURY_ISA_VERSION
	.align		4
        /*0060*/ 	.byte	0x03, 0x5f
        /*0062*/ 	.short	0x0101


	//----- nvinfo : EIATTR_VRC_CTA_INIT_COUNT
	.align		4
        /*0064*/ 	.byte	0x02, 0x4a
	.zero		1
	.zero		1


	//----- nvinfo : EIATTR_EXIT_INSTR_OFFSETS
	.align		4
        /*0068*/ 	.byte	0x04, 0x1c
        /*006a*/ 	.short	(.L_27 - .L_26)


	//   ....[0]....
.L_26:
        /*006c*/ 	.word	0x00000230


	//----- nvinfo : EIATTR_CRS_STACK_SIZE
	.align		4
.L_27:
        /*0070*/ 	.byte	0x04, 0x1e
        /*0072*/ 	.short	(.L_29 - .L_28)
.L_28:
        /*0074*/ 	.word	0x00000000


	//----- nvinfo : EIATTR_CBANK_PARAM_SIZE
	.align		4
.L_29:
        /*0078*/ 	.byte	0x03, 0x19
        /*007a*/ 	.short	0x0028


	//----- nvinfo : EIATTR_PARAM_CBANK
	.align		4
        /*007c*/ 	.byte	0x04, 0x0a
        /*007e*/ 	.short	(.L_31 - .L_30)
	.align		4
.L_30:
        /*0080*/ 	.word	index@(.nv.constant0._Z18cuFinalCalculationPKfiS0_iPf)
        /*0084*/ 	.short	0x0380
        /*0086*/ 	.short	0x0028


	//----- nvinfo : EIATTR_SW_WAR
	.align		4
.L_31:
        /*0088*/ 	.byte	0x04, 0x36
        /*008a*/ 	.short	(.L_33 - .L_32)
.L_32:
        /*008c*/ 	.word	0x00000008
.L_33:


//--------------------- .nv.info._Z9cuChamferPfiS_iiS_ --------------------------
	.section	.nv.info._Z9cuChamferPfiS_iiS_,"",@"SHT_CUDA_INFO"
	.sectionflags	@""
	.align	4


	//----- nvinfo : EIATTR_CUDA_API_VERSION
	.align		4
        /*0000*/ 	.byte	0x04, 0x37
        /*0002*/ 	.short	(.L_35 - .L_34)
.L_34:
        /*0004*/ 	.word	0x00000082


	//----- nvinfo : EIATTR_KPARAM_INFO
	.align		4
.L_35:
        /*0008*/ 	.byte	0x04, 0x17
        /*000a*/ 	.short	(.L_37 - .L_36)
.L_36:
        /*000c*/ 	.word	0x00000000
        /*0010*/ 	.short	0x0005
        /*0012*/ 	.short	0x0020
        /*0014*/ 	.byte	0x00, 0xf5, 0x21, 0x00


	//----- nvinfo : EIATTR_KPARAM_INFO
	.align		4
.L_37:
        /*0018*/ 	.byte	0x04, 0x17
        /*001a*/ 	.short	(.L_39 - .L_38)
.L_38:
        /*001c*/ 	.word	0x00000000
        /*0020*/ 	.short	0x0004
        /*0022*/ 	.short	0x001c
        /*0024*/ 	.byte	0x00, 0xf0, 0x11, 0x00


	//----- nvinfo : EIATTR_KPARAM_INFO
	.align		4
.L_39:
        /*0028*/ 	.byte	0x04, 0x17
        /*002a*/ 	.short	(.L_41 - .L_40)
.L_40:
        /*002c*/ 	.word	0x00000000
        /*0030*/ 	.short	0x0003
        /*0032*/ 	.short	0x0018
        /*0034*/ 	.byte	0x00, 0xf0, 0x11, 0x00


	//----- nvinfo : EIATTR_KPARAM_INFO
	.align		4
.L_41:
        /*0038*/ 	.byte	0x04, 0x17
        /*003a*/ 	.short	(.L_43 - .L_42)
.L_42:
        /*003c*/ 	.word	0x00000000
        /*0040*/ 	.short	0x0002
        /*0042*/ 	.short	0x0010
        /*0044*/ 	.byte	0x00, 0xf5, 0x21, 0x00


	//----- nvinfo : EIATTR_KPARAM_INFO
	.align		4
.L_43:
        /*0048*/ 	.byte	0x04, 0x17
        /*004a*/ 	.short	(.L_45 - .L_44)
.L_44:
        /*004c*/ 	.word	0x00000000
        /*0050*/ 	.short	0x0001
        /*0052*/ 	.short	0x0008
        /*0054*/ 	.byte	0x00, 0xf0, 0x11, 0x00


	//----- nvinfo : EIATTR_KPARAM_INFO
	.align		4
.L_45:
        /*0058*/ 	.byte	0x04, 0x17
        /*005a*/ 	.short	(.L_47 - .L_46)
.L_46:
        /*005c*/ 	.word	0x00000000
        /*0060*/ 	.short	0x0000
        /*0062*/ 	.short	0x0000
        /*0064*/ 	.byte	0x00, 0xf5, 0x21, 0x00


	//----- nvinfo : EIATTR_SPARSE_MMA_MASK
	.align		4
.L_47:
        /*0068*/ 	.byte	0x03, 0x50
        /*006a*/ 	.short	0x0000


	//----- nvinfo : EIATTR_MAXREG_COUNT
	.align		4
        /*006c*/ 	.byte	0x03, 0x1b
        /*006e*/ 	.short	0x00ff


	//----- nvinfo : EIATTR_NUM_BARRIERS
	.align		4
        /*0070*/ 	.byte	0x02, 0x4c
        /*0072*/ 	.byte	0x01
	.zero		1


	//----- nvinfo : EIATTR_MERCURY_ISA_VERSION
	.align		4
        /*0074*/ 	.byte	0x03, 0x5f
        /*0076*/ 	.short	0x0101


	//----- nvinfo : EIATTR_COOP_GROUP_MASK_REGIDS
	.align		4
        /*0078*/ 	.byte	0x04, 0x29
        /*007a*/ 	.short	(.L_49 - .L_48)


	//   ....[0]....
.L_48:
        /*007c*/ 	.word	0x05000003


	//   ....[1]....
        /*0080*/ 	.word	0x05000003


	//   ....[2]....
        /*0084*/ 	.word	0x05000003


	//   ....[3]....
        /*0088*/ 	.word	0x05000003


	//   ....[4]....
        /*008c*/ 	.word	0x05000003


	//   ....[5]....
        /*0090*/ 	.word	0x05000003


	//   ....[6]....
        /*0094*/ 	.word	0x05000003


	//   ....[7]....
        /*0098*/ 	.word	0x05000003


	//   ....[8]....
        /*009c*/ 	.word	0x05000003


	//   ....[9]....
        /*00a0*/ 	.word	0x05000003


	//----- nvinfo : EIATTR_COOP_GROUP_INSTR_OFFSETS
	.align		4
.L_49:
        /*00a4*/ 	.byte	0x04, 0x28
        /*00a6*/ 	.short	(.L_51 - .L_50)


	//   ....[0]....
.L_50:
        /*00a8*/ 	.word	0x000010a0


	//   ....[1]....
        /*00ac*/ 	.word	0x000010d0


	//   ....[2]....
        /*00b0*/ 	.word	0x00001120


	//   ....[3]....
        /*00b4*/ 	.word	0x00001160


	//   ....[4]....
        /*00b8*/ 	.word	0x00001180


	//   ....[5]....
        /*00bc*/ 	.word	0x00001280


	//   ....[6]....
        /*00c0*/ 	.word	0x000012a0


	//   ....[7]....
        /*00c4*/ 	.word	0x000012c0


	//   ....[8]....
        /*00c8*/ 	.word	0x000012e0


	//   ....[9]....
        /*00cc*/ 	.word	0x00001300


	//----- nvinfo : EIATTR_VRC_CTA_INIT_COUNT
	.align		4
.L_51:
        /*00d0*/ 	.byte	0x02, 0x4a
	.zero		1
	.zero		1


	//----- nvinfo : EIATTR_EXIT_INSTR_OFFSETS
	.align		4
        /*00d4*/ 	.byte	0x04, 0x1c
        /*00d6*/ 	.short	(.L_53 - .L_52)


	//   ....[0]....
.L_52:
        /*00d8*/ 	.word	0x000011c0


	//   ....[1]....
        /*00dc*/ 	.word	0x00001310


	//   ....[2]....
        /*00e0*/ 	.word	0x00001350


	//----- nvinfo : EIATTR_CRS_STACK_SIZE
	.align		4
.L_53:
        /*00e4*/ 	.byte	0x04, 0x1e
        /*00e6*/ 	.short	(.L_55 - .L_54)
.L_54:
        /*00e8*/ 	.word	0x00000000


	//----- nvinfo : EIATTR_CBANK_PARAM_SIZE
	.align		4
.L_55:
        /*00ec*/ 	.byte	0x03, 0x19
        /*00ee*/ 	.short	0x0028


	//----- nvinfo : EIATTR_PARAM_CBANK
	.align		4
        /*00f0*/ 	.byte	0x04, 0x0a
        /*00f2*/ 	.short	(.L_57 - .L_56)
	.align		4
.L_56:
        /*00f4*/ 	.word	index@(.nv.constant0._Z9cuChamferPfiS_iiS_)
        /*00f8*/ 	.short	0x0380
        /*00fa*/ 	.short	0x0028


	//----- nvinfo : EIATTR_SW_WAR
	.align		4
.L_57:
        /*00fc*/ 	.byte	0x04, 0x36
        /*00fe*/ 	.short	(.L_59 - .L_58)
.L_58:
        /*0100*/ 	.word	0x00000008
.L_59:


//--------------------- .nv.callgraph             --------------------------
	.section	.nv.callgraph,"",@"SHT_CUDA_CALLGRAPH"
	.align	4
	.sectionentsize	8
	.align		4
        /*0000*/ 	.word	0x00000000
	.align		4
        /*0004*/ 	.word	0xffffffff
	.align		4
        /*0008*/ 	.word	0x00000000
	.align		4
        /*000c*/ 	.word	0xfffffffe
	.align		4
        /*0010*/ 	.word	0x00000000
	.align		4
        /*0014*/ 	.word	0xfffffffd
	.align		4
        /*0018*/ 	.word	0x00000000
	.align		4
        /*001c*/ 	.word	0xfffffffc


//--------------------- .text._Z18cuFinalCalculationPKfiS0_iPf --------------------------
	.section	.text._Z18cuFinalCalculationPKfiS0_iPf,"ax",@progbits
	.align	128
        .global         _Z18cuFinalCalculationPKfiS0_iPf
        .type           _Z18cuFinalCalculationPKfiS0_iPf,@function
        .size           _Z18cuFinalCalculationPKfiS0_iPf,(.L_x_25 - _Z18cuFinalCalculationPKfiS0_iPf)
        .other          _Z18cuFinalCalculationPKfiS0_iPf,@"STO_CUDA_ENTRY STV_DEFAULT"
_Z18cuFinalCalculationPKfiS0_iPf:
.text._Z18cuFinalCalculationPKfiS0_iPf:
[----:B------:R-:W-:Y:S08]  /*0000*/  LDC R1, c[0x0][0x37c] ;  /* 0x0000df00ff017b82 */ /* 0x000ff00000000800 */
[----:B------:R-:W0:Y:S01]  /*0010*/  LDC.64 R4, c[0x0][0x380] ;  /* 0x0000e000ff047b82 */ /* 0x000e220000000a00 */
[----:B------:R-:W0:Y:S01]  /*0020*/  LDCU.64 UR4, c[0x0][0x358] ;  /* 0x00006b00ff0477ac */ /* 0x000e220008000a00 */
[----:B------:R-:W1:Y:S01]  /*0030*/  LDCU UR6, c[0x0][0x388] ;  /* 0x00007100ff0677ac */ /* 0x000e620008000800 */
[----:B0-----:R-:W2:Y:S01]  /*0040*/  LDG.E R0, desc[UR4][R4.64] ;  /* 0x0000000404007981 */ /* 0x001ea2000c1e1900 */
[----:B-1----:R-:W-:-:S04]  /*0050*/  I2FP.F32.S32 R3, UR6 ;  /* 0x0000000600037c45 */ /* 0x002fc80008201400 */
[----:B------:R-:W0:Y:S02]  /*0060*/  MUFU.RCP R2, R3 ;  /* 0x0000000300027308 */ /* 0x000e240000001000 */
[----:B0-----:R-:W-:-:S04]  /*0070*/  FFMA R7, -R3, R2, 1 ;  /* 0x3f80000003077423 */ /* 0x001fc80000000102 */
[----:B------:R-:W-:Y:S02]  /*0080*/  FFMA R7, R2, R7, R2 ;  /* 0x0000000702077223 */ /* 0x000fe40000000002 */
[----:B--2---:R-:W0:Y:S02]  /*0090*/  FCHK P0, R0, R3 ;  /* 0x0000000300007302 */ /* 0x004e240000000000 */
[----:B------:R-:W-:-:S04]  /*00a0*/  FFMA R2, R0, R7, RZ ;  /* 0x0000000700027223 */ /* 0x000fc800000000ff */
[----:B------:R-:W-:-:S04]  /*00b0*/  FFMA R6, -R3, R2, R0 ;  /* 0x0000000203067223 */ /* 0x000fc80000000100 */
[----:B------:R-:W-:Y:S01]  /*00c0*/  FFMA R2, R7, R6, R2 ;  /* 0x0000000607027223 */ /* 0x000fe20000000002 */
[----:B0-----:R-:W-:Y:S06]  /*00d0*/  @!P0 BRA `(.L_x_0) ;  /* 0x00000000000c8947 */ /* 0x001fec0003800000 */
[----:B------:R-:W-:-:S07]  /*00e0*/  MOV R4, 0x100 ;  /* 0x0000010000047802 */ /* 0x000fce0000000f00 */
[----:B------:R-:W-:Y:S05]  /*00f0*/  CALL.REL.NOINC `($__internal_0_$__cuda_sm3x_div_rn_noftz_f32_slowpath) ;  /* 0x0000000000507944 */ /* 0x000fea0003c00000 */
[----:B------:R-:W-:-:S07]  /*0100*/  IMAD.MOV.U32 R2, RZ, RZ, R0 ;  /* 0x000000ffff027224 */ /* 0x000fce00078e0000 */
.L_x_0:
[----:B------:R-:W0:Y:S01]  /*0110*/  LDC.64 R4, c[0x0][0x390] ;  /* 0x0000e400ff047b82 */ /* 0x000e220000000a00 */
        /* <DEDUP_REMOVED lines=14> */
.L_x_1:
[----:B------:R-:W0:Y:S01]  /*0200*/  LDC.64 R4, c[0x0][0x3a0] ;  /* 0x0000e800ff047b82 */ /* 0x000e220000000a00 */
[----:B------:R-:W-:-:S05]  /*0210*/  FADD R7, R7, R2 ;  /* 0x0000000207077221 */ /* 0x000fca0000000000 */
[----:B0-----:R-:W-:Y:S01]  /*0220*/  STG.E desc[UR4][R4.64], R7 ;  /* 0x0000000704007986 */ /* 0x001fe2000c101904 */
[----:B------:R-:W-:Y:S05]  /*0230*/  EXIT ;  /* 0x000000000000794d */ /* 0x000fea0003800000 */
        .weak           $__internal_0_$__cuda_sm3x_div_rn_noftz_f32_slowpath
        .type           $__internal_0_$__cuda_sm3x_div_rn_noftz_f32_slowpath,@function
        .size           $__internal_0_$__cuda_sm3x_div_rn_noftz_f32_slowpath,(.L_x_25 - $__internal_0_$__cuda_sm3x_div_rn_noftz_f32_slowpath)
$__internal_0_$__cuda_sm3x_div_rn_noftz_f32_slowpath:
[----:B------:R-:W-:Y:S02]  /*0240*/  SHF.R.U32.HI R6, RZ, 0x17, R3 ;  /* 0x00000017ff067819 */ /* 0x000fe40000011603 */
[----:B------:R-:W-:Y:S02]  /*0250*/  SHF.R.U32.HI R5, RZ, 0x17, R0 ;  /* 0x00000017ff057819 */ /* 0x000fe40000011600 */
[----:B------:R-:W-:Y:S02]  /*0260*/  LOP3.LUT R10, R6, 0xff, RZ, 0xc0, !PT ;  /* 0x000000ff060a7812 */ /* 0x000fe400078ec0ff */
[----:B------:R-:W-:-:S03]  /*0270*/  LOP3.LUT R8, R5, 0xff, RZ, 0xc0, !PT ;  /* 0x000000ff05087812 */ /* 0x000fc600078ec0ff */
[----:B------:R-:W-:Y:S02]  /*0280*/  VIADD R7, R10, 0xffffffff ;  /* 0xffffffff0a077836 */ /* 0x000fe40000000000 */
[----:B------:R-:W-:-:S03]  /*0290*/  VIADD R6, R8, 0xffffffff ;  /* 0xffffffff08067836 */ /* 0x000fc60000000000 */
[----:B------:R-:W-:-:S04]  /*02a0*/  ISETP.GT.U32.AND P0, PT, R7, 0xfd, PT ;  /* 0x000000fd0700780c */ /* 0x000fc80003f04070 */
[----:B------:R-:W-:-:S13]  /*02b0*/  ISETP.GT.U32.OR P0, PT, R6, 0xfd, P0 ;  /* 0x000000fd0600780c */ /* 0x000fda0000704470 */
[----:B------:R-:W-:Y:S01]  /*02c0*/  @!P0 IMAD.MOV.U32 R5, RZ, RZ, RZ ;  /* 0x000000ffff058224 */ /* 0x000fe200078e00ff */
[----:B------:R-:W-:Y:S06]  /*02d0*/  @!P0 BRA `(.L_x_2) ;  /* 0x00000000005c8947 */ /* 0x000fec0003800000 */
[----:B------:R-:W-:Y:S02]  /*02e0*/  FSETP.GTU.FTZ.AND P0, PT, |R0|, +INF , PT ;  /* 0x7f8000000000780b */ /* 0x000fe40003f1c200 */
[----:B------:R-:W-:-:S04]  /*02f0*/  FSETP.GTU.FTZ.AND P1, PT, |R3|, +INF , PT ;  /* 0x7f8000000300780b */ /* 0x000fc80003f3c200 */
[----:B------:R-:W-:-:S13]  /*0300*/  PLOP3.LUT P0, PT, P0, P1, PT, 0xf8, 0x8f ;  /* 0x00000000008f781c */ /* 0x000fda0000703f70 */
[----:B------:R-:W-:Y:S05]  /*0310*/  @P0 BRA `(.L_x_3) ;  /* 0x0000000400440947 */ /* 0x000fea0003800000 */
[----:B------:R-:W-:-:S13]  /*0320*/  LOP3.LUT P0, RZ, R3, 0x7fffffff, R0, 0xc8, !PT ;  /* 0x7fffffff03ff7812 */ /* 0x000fda000780c800 */
[----:B------:R-:W-:Y:S05]  /*0330*/  @!P0 BRA `(.L_x_4) ;  /* 0x0000000400348947 */ /* 0x000fea0003800000 */
[C---:B------:R-:W-:Y:S02]  /*0340*/  FSETP.NEU.FTZ.AND P2, PT, |R0|.reuse, +INF , PT ;  /* 0x7f8000000000780b */ /* 0x040fe40003f5d200 */
[----:B------:R-:W-:Y:S02]  /*0350*/  FSETP.NEU.FTZ.AND P1, PT, |R3|, +INF , PT ;  /* 0x7f8000000300780b */ /* 0x000fe40003f3d200 */
[----:B------:R-:W-:-:S11]  /*0360*/  FSETP.NEU.FTZ.AND P0, PT, |R0|, +INF , PT ;  /* 0x7f8000000000780b */ /* 0x000fd60003f1d200 */
[----:B------:R-:W-:Y:S05]  /*0370*/  @!P1 BRA !P2, `(.L_x_4) ;  /* 0x0000000400249947 */ /* 0x000fea0005000000 */
[----:B------:R-:W-:-:S04]  /*0380*/  LOP3.LUT P2, RZ, R0, 0x7fffffff, RZ, 0xc0, !PT ;  /* 0x7fffffff00ff7812 */ /* 0x000fc8000784c0ff */
[----:B------:R-:W-:-:S13]  /*0390*/  PLOP3.LUT P1, PT, P1, P2, PT, 0x2f, 0xf2 ;  /* 0x0000000000f2781c */ /* 0x000fda0000f24577 */
[----:B------:R-:W-:Y:S05]  /*03a0*/  @P1 BRA `(.L_x_5) ;  /* 0x0000000400101947 */ /* 0x000fea0003800000 */
[----:B------:R-:W-:-:S04]  /*03b0*/  LOP3.LUT P1, RZ, R3, 0x7fffffff, RZ, 0xc0, !PT ;  /* 0x7fffffff03ff7812 */ /* 0x000fc8000782c0ff */
[----:B------:R-:W-:-:S13]  /*03c0*/  PLOP3.LUT P0, PT, P0, P1, PT, 0x2f, 0xf2 ;  /* 0x0000000000f2781c */ /* 0x000fda0000702577 */
[----:B------:R-:W-:Y:S05]  /*03d0*/  @P0 BRA `(.L_x_6) ;  /* 0x0000000000f80947 */ /* 0x000fea0003800000 */
[----:B------:R-:W-:Y:S02]  /*03e0*/  ISETP.GE.AND P0, PT, R6, RZ, PT ;  /* 0x000000ff0600720c */ /* 0x000fe40003f06270 */
[----:B------:R-:W-:-:S11]  /*03f0*/  ISETP.GE.AND P1, PT, R7, RZ, PT ;  /* 0x000000ff0700720c */ /* 0x000fd60003f26270 */
[----:B------:R-:W-:Y:S02]  /*0400*/  @P0 IMAD.MOV.U32 R5, RZ, RZ, RZ ;  /* 0x000000ffff050224 */ /* 0x000fe400078e00ff */
[----:B------:R-:W-:Y:S01]  /*0410*/  @!P0 FFMA R0, R0, 1.84467440737095516160e+19, RZ ;  /* 0x5f80000000008823 */ /* 0x000fe200000000ff */
[----:B------:R-:W-:Y:S02]  /*0420*/  @!P0 IMAD.MOV.U32 R5, RZ, RZ, -0x40 ;  /* 0xffffffc0ff058424 */ /* 0x000fe400078e00ff */
[----:B------:R-:W-:Y:S02]  /*0430*/  @!P1 FFMA R3, R3, 1.84467440737095516160e+19, RZ ;  /* 0x5f80000003039823 */ /* 0x000fe400000000ff */
[----:B------:R-:W-:-:S07]  /*0440*/  @!P1 VIADD R5, R5, 0x40 ;  /* 0x0000004005059836 */ /* 0x000fce0000000000 */
.L_x_2:
[----:B------:R-:W-:-:S05]  /*0450*/  LEA R6, R10, 0xc0800000, 0x17 ;  /* 0xc08000000a067811 */ /* 0x000fca00078eb8ff */
[----:B------:R-:W-:Y:S02]  /*0460*/  IMAD.IADD R6, R3, 0x1, -R6 ;  /* 0x0000000103067824 */ /* 0x000fe400078e0a06 */
[----:B------:R-:W-:Y:S02]  /*0470*/  VIADD R3, R8, 0xffffff81 ;  /* 0xffffff8108037836 */ /* 0x000fe40000000000 */
[----:B------:R0:W1:Y:S01]  /*0480*/  MUFU.RCP R7, R6 ;  /* 0x0000000600077308 */ /* 0x0000620000001000 */
[----:B------:R-:W-:Y:S01]  /*0490*/  FADD.FTZ R9, -R6, -RZ ;  /* 0x800000ff06097221 */ /* 0x000fe20000010100 */
[C---:B------:R-:W-:Y:S01]  /*04a0*/  IMAD R0, R3.reuse, -0x800000, R0 ;  /* 0xff80000003007824 */ /* 0x040fe200078e0200 */
[----:B0-----:R-:W-:-:S05]  /*04b0*/  IADD3 R6, PT, PT, R3, 0x7f, -R10 ;  /* 0x0000007f03067810 */ /* 0x001fca0007ffe80a */
[----:B------:R-:W-:Y:S02]  /*04c0*/  IMAD.IADD R6, R6, 0x1, R5 ;  /* 0x0000000106067824 */ /* 0x000fe400078e0205 */
[----:B-1----:R-:W-:-:S04]  /*04d0*/  FFMA R8, R7, R9, 1 ;  /* 0x3f80000007087423 */ /* 0x002fc80000000009 */
[----:B------:R-:W-:-:S04]  /*04e0*/  FFMA R12, R7, R8, R7 ;  /* 0x00000008070c7223 */ /* 0x000fc80000000007 */
[----:B------:R-:W-:-:S04]  /*04f0*/  FFMA R7, R0, R12, RZ ;  /* 0x0000000c00077223 */ /* 0x000fc800000000ff */
[----:B------:R-:W-:-:S04]  /*0500*/  FFMA R8, R9, R7, R0 ;  /* 0x0000000709087223 */ /* 0x000fc80000000000 */
[----:B------:R-:W-:-:S04]  /*0510*/  FFMA R7, R12, R8, R7 ;  /* 0x000000080c077223 */ /* 0x000fc80000000007 */
[----:B------:R-:W-:-:S04]  /*0520*/  FFMA R8, R9, R7, R0 ;  /* 0x0000000709087223 */ /* 0x000fc80000000000 */
[----:B------:R-:W-:-:S05]  /*0530*/  FFMA R0, R12, R8, R7 ;  /* 0x000000080c007223 */ /* 0x000fca0000000007 */
[----:B------:R-:W-:-:S04]  /*0540*/  SHF.R.U32.HI R3, RZ, 0x17, R0 ;  /* 0x00000017ff037819 */ /* 0x000fc80000011600 */
[----:B------:R-:W-:-:S05]  /*0550*/  LOP3.LUT R3, R3, 0xff, RZ, 0xc0, !PT ;  /* 0x000000ff03037812 */ /* 0x000fca00078ec0ff */
[----:B------:R-:W-:-:S04]  /*0560*/  IMAD.IADD R9, R3, 0x1, R6 ;  /* 0x0000000103097824 */ /* 0x000fc800078e0206 */
[----:B------:R-:W-:-:S05]  /*0570*/  VIADD R3, R9, 0xffffffff ;  /* 0xffffffff09037836 */ /* 0x000fca0000000000 */
[----:B------:R-:W-:-:S13]  /*0580*/  ISETP.GE.U32.AND P0, PT, R3, 0xfe, PT ;  /* 0x000000fe0300780c */ /* 0x000fda0003f06070 */
[----:B------:R-:W-:Y:S05]  /*0590*/  @!P0 BRA `(.L_x_7) ;  /* 0x0000000000808947 */ /* 0x000fea0003800000 */
[----:B------:R-:W-:-:S13]  /*05a0*/  ISETP.GT.AND P0, PT, R9, 0xfe, PT ;  /* 0x000000fe0900780c */ /* 0x000fda0003f04270 */
[----:B------:R-:W-:Y:S05]  /*05b0*/  @P0 BRA `(.L_x_8) ;  /* 0x00000000006c0947 */ /* 0x000fea0003800000 */
[----:B------:R-:W-:-:S13]  /*05c0*/  ISETP.GE.AND P0, PT, R9, 0x1, PT ;  /* 0x000000010900780c */ /* 0x000fda0003f06270 */
[----:B------:R-:W-:Y:S05]  /*05d0*/  @P0 BRA `(.L_x_9) ;  /* 0x0000000000980947 */ /* 0x000fea0003800000 */
[----:B------:R-:W-:Y:S02]  /*05e0*/  ISETP.GE.AND P0, PT, R9, -0x18, PT ;  /* 0xffffffe80900780c */ /* 0x000fe40003f06270 */
[----:B------:R-:W-:-:S11]  /*05f0*/  LOP3.LUT R0, R0, 0x80000000, RZ, 0xc0, !PT ;  /* 0x8000000000007812 */ /* 0x000fd600078ec0ff */
[----:B------:R-:W-:Y:S05]  /*0600*/  @!P0 BRA `(.L_x_9) ;  /* 0x00000000008c8947 */ /* 0x000fea0003800000 */
[CCC-:B------:R-:W-:Y:S01]  /*0610*/  FFMA.RZ R3, R12.reuse, R8.reuse, R7.reuse ;  /* 0x000000080c037223 */ /* 0x1c0fe2000000c007 */
[CCC-:B------:R-:W-:Y:S01]  /*0620*/  FFMA.RM R6, R12.reuse, R8.reuse, R7.reuse ;  /* 0x000000080c067223 */ /* 0x1c0fe20000004007 */
[C---:B------:R-:W-:Y:S02]  /*0630*/  ISETP.NE.AND P2, PT, R9.reuse, RZ, PT ;  /* 0x000000ff0900720c */ /* 0x040fe40003f45270 */
[----:B------:R-:W-:Y:S02]  /*0640*/  ISETP.NE.AND P1, PT, R9, RZ, PT ;  /* 0x000000ff0900720c */ /* 0x000fe40003f25270 */
[----:B------:R-:W-:Y:S01]  /*0650*/  LOP3.LUT R5, R3, 0x7fffff, RZ, 0xc0, !PT ;  /* 0x007fffff03057812 */ /* 0x000fe200078ec0ff */
[----:B------:R-:W-:Y:S01]  /*0660*/  FFMA.RP R3, R12, R8, R7 ;  /* 0x000000080c037223 */ /* 0x000fe20000008007 */
[----:B------:R-:W-:Y:S02]  /*0670*/  VIADD R8, R9, 0x20 ;  /* 0x0000002009087836 */ /* 0x000fe40000000000 */
[----:B------:R-:W-:Y:S01]  /*0680*/  LOP3.LUT R5, R5, 0x800000, RZ, 0xfc, !PT ;  /* 0x0080000005057812 */ /* 0x000fe200078efcff */
[----:B------:R-:W-:Y:S01]  /*0690*/  IMAD.MOV R7, RZ, RZ, -R9 ;  /* 0x000000ffff077224 */ /* 0x000fe200078e0a09 */
[----:B------:R-:W-:-:S02]  /*06a0*/  FSETP.NEU.FTZ.AND P0, PT, R3, R6, PT ;  /* 0x000000060300720b */ /* 0x000fc40003f1d000 */
[----:B------:R-:W-:Y:S02]  /*06b0*/  SHF.L.U32 R8, R5, R8, RZ ;  /* 0x0000000805087219 */ /* 0x000fe400000006ff */
[----:B------:R-:W-:Y:S02]  /*06c0*/  SEL R6, R7, RZ, P2 ;  /* 0x000000ff07067207 */ /* 0x000fe40001000000 */
[----:B------:R-:W-:Y:S02]  /*06d0*/  ISETP.NE.AND P1, PT, R8, RZ, P1 ;  /* 0x000000ff0800720c */ /* 0x000fe40000f25270 */
[----:B------:R-:W-:Y:S02]  /*06e0*/  SHF.R.U32.HI R6, RZ, R6, R5 ;  /* 0x00000006ff067219 */ /* 0x000fe40000011605 */
[----:B------:R-:W-:Y:S02]  /*06f0*/  PLOP3.LUT P0, PT, P0, P1, PT, 0xf8, 0x8f ;  /* 0x00000000008f781c */ /* 0x000fe40000703f70 */
[----:B------:R-:W-:-:S02]  /*0700*/  SHF.R.U32.HI R8, RZ, 0x1, R6 ;  /* 0x00000001ff087819 */ /* 0x000fc40000011606 */
[----:B------:R-:W-:-:S04]  /*0710*/  SEL R3, RZ, 0x1, !P0 ;  /* 0x00000001ff037807 */ /* 0x000fc80004000000 */
[----:B------:R-:W-:-:S04]  /*0720*/  LOP3.LUT R3, R3, 0x1, R8, 0xf8, !PT ;  /* 0x0000000103037812 */ /* 0x000fc800078ef808 */
[----:B------:R-:W-:-:S05]  /*0730*/  LOP3.LUT R3, R3, R6, RZ, 0xc0, !PT ;  /* 0x0000000603037212 */ /* 0x000fca00078ec0ff */
[----:B------:R-:W-:-:S05]  /*0740*/  IMAD.IADD R3, R8, 0x1, R3 ;  /* 0x0000000108037824 */ /* 0x000fca00078e0203 */
[----:B------:R-:W-:Y:S01]  /*0750*/  LOP3.LUT R0, R3, R0, RZ, 0xfc, !PT ;  /* 0x0000000003007212 */ /* 0x000fe200078efcff */
[----:B------:R-:W-:Y:S06]  /*0760*/  BRA `(.L_x_9) ;  /* 0x0000000000347947 */ /* 0x000fec0003800000 */
.L_x_8:
[----:B------:R-:W-:-:S04]  /*0770*/  LOP3.LUT R0, R0, 0x80000000, RZ, 0xc0, !PT ;  /* 0x8000000000007812 */ /* 0x000fc800078ec0ff */
[----:B------:R-:W-:Y:S01]  /*0780*/  LOP3.LUT R0, R0, 0x7f800000, RZ, 0xfc, !PT ;  /* 0x7f80000000007812 */ /* 0x000fe200078efcff */
[----:B------:R-:W-:Y:S06]  /*0790*/  BRA `(.L_x_9) ;  /* 0x0000000000287947 */ /* 0x000fec0003800000 */
.L_x_7:
[----:B------:R-:W-:Y:S01]  /*07a0*/  IMAD R0, R6, 0x800000, R0 ;  /* 0x0080000006007824 */ /* 0x000fe200078e0200 */
[----:B------:R-:W-:Y:S06]  /*07b0*/  BRA `(.L_x_9) ;  /* 0x0000000000207947 */ /* 0x000fec0003800000 */
.L_x_6:
[----:B------:R-:W-:-:S04]  /*07c0*/  LOP3.LUT R0, R3, 0x80000000, R0, 0x48, !PT ;  /* 0x8000000003007812 */ /* 0x000fc800078e4800 */
[----:B------:R-:W-:Y:S01]  /*07d0*/  LOP3.LUT R0, R0, 0x7f800000, RZ, 0xfc, !PT ;  /* 0x7f80000000007812 */ /* 0x000fe200078efcff */
[----:B------:R-:W-:Y:S06]  /*07e0*/  BRA `(.L_x_9) ;  /* 0x0000000000147947 */ /* 0x000fec0003800000 */
.L_x_5:
[----:B------:R-:W-:Y:S01]  /*07f0*/  LOP3.LUT R0, R3, 0x80000000, R0, 0x48, !PT ;  /* 0x8000000003007812 */ /* 0x000fe200078e4800 */
[----:B------:R-:W-:Y:S06]  /*0800*/  BRA `(.L_x_9) ;  /* 0x00000000000c7947 */ /* 0x000fec0003800000 */
.L_x_4:
[----:B------:R-:W0:Y:S01]  /*0810*/  MUFU.RSQ R0, -QNAN ;  /* 0xffc0000000007908 */ /* 0x000e220000001400 */
[----:B------:R-:W-:Y:S05]  /*0820*/  BRA `(.L_x_9) ;  /* 0x0000000000047947 */ /* 0x000fea0003800000 */
.L_x_3:
[----:B------:R-:W-:-:S07]  /*0830*/  FADD.FTZ R0, R0, R3 ;  /* 0x0000000300007221 */ /* 0x000fce0000010000 */
.L_x_9:
[----:B------:R-:W-:-:S04]  /*0840*/  IMAD.MOV.U32 R5, RZ, RZ, 0x0 ;  /* 0x00000000ff057424 */ /* 0x000fc800078e00ff */
[----:B0-----:R-:W-:Y:S05]  /*0850*/  RET.REL.NODEC R4 `(_Z18cuFinalCalculationPKfiS0_iPf) ;  /* 0xfffffff404e87950 */ /* 0x001fea0003c3ffff */
.L_x_10:
[----:B------:R-:W-:-:S00]  /*0860*/  BRA `(.L_x_10) ;  /* 0xfffffffc00fc7947 */ /* 0x000fc0000383ffff */
[----:B------:R-:W-:-:S00]  /*0870*/  NOP ;  /* 0x0000000000007918 */ /* 0x000fc00000000000 */
        /* <DEDUP_REMOVED lines=8> */
.L_x_25:


//--------------------- .text._Z9cuChamferPfiS_iiS_ --------------------------
	.section	.text._Z9cuChamferPfiS_iiS_,"ax",@progbits
	.align	128
        .global         _Z9cuChamferPfiS_iiS_
        .type           _Z9cuChamferPfiS_iiS_,@function
        .size           _Z9cuChamferPfiS_iiS_,(.L_x_27 - _Z9cuChamferPfiS_iiS_)
        .other          _Z9cuChamferPfiS_iiS_,@"STO_CUDA_ENTRY STV_DEFAULT"
_Z9cuChamferPfiS_iiS_:
.text._Z9cuChamferPfiS_iiS_:
[----:B------:R-:W-:Y:S01]  /*0000*/  LDC R1, c[0x0][0x37c] ;  /* 0x0000df00ff017b82 */ /* 0x000fe20000000800 */
[----:B------:R-:W0:Y:S01]  /*0010*/  S2R R0, SR_TID.X ;  /* 0x0000000000007919 */ /* 0x000e220000002100 */
[----:B------:R-:W0:Y:S01]  /*0020*/  LDCU UR19, c[0x0][0x360] ;  /* 0x00006c00ff1377ac */ /* 0x000e220008000800 */
[----:B------:R-:W-:Y:S01]  /*0030*/  BSSY.RECONVERGENT B0, `(.L_x_11) ;  /* 0x0000104000007945 */ /* 0x000fe20003800200 */
[----:B------:R-:W-:Y:S01]  /*0040*/  HFMA2 R2, -RZ, RZ, 0, 0 ;  /* 0x00000000ff027431 */ /* 0x000fe200000001ff */
[----:B------:R-:W0:Y:S01]  /*0050*/  S2R R3, SR_CTAID.X ;  /* 0x0000000000037919 */ /* 0x000e220000002500 */
[----:B------:R-:W1:Y:S01]  /*0060*/  LDCU UR4, c[0x0][0x388] ;  /* 0x00007100ff0477ac */ /* 0x000e620008000800 */
[----:B------:R-:W2:Y:S01]  /*0070*/  LDCU.64 UR20, c[0x0][0x358] ;  /* 0x00006b00ff1477ac */ /* 0x000ea20008000a00 */
[----:B0-----:R-:W-:-:S05]  /*0080*/  IMAD R0, R3, UR19, R0 ;  /* 0x0000001303007c24 */ /* 0x001fca000f8e0200 */
[----:B-1----:R-:W-:-:S13]  /*0090*/  ISETP.GE.AND P0, PT, R0, UR4, PT ;  /* 0x0000000400007c0c */ /* 0x002fda000bf06270 */
[----:B--2---:R-:W-:Y:S05]  /*00a0*/  @P0 BRA `(.L_x_12) ;  /* 0x0000000c00f00947 */ /* 0x004fea0003800000 */
[----:B------:R-:W0:Y:S01]  /*00b0*/  LDCU UR4, c[0x0][0x398] ;  /* 0x00007300ff0477ac */ /* 0x000e220008000800 */
[----:B------:R-:W-:Y:S01]  /*00c0*/  MOV R2, 0x7f7fffff ;  /* 0x7f7fffff00027802 */ /* 0x000fe20000000f00 */
[----:B0-----:R-:W-:-:S09]  /*00d0*/  UISETP.GE.AND UP0, UPT, UR4, 0x1, UPT ;  /* 0x000000010400788c */ /* 0x001fd2000bf06270 */
[----:B------:R-:W-:Y:S05]  /*00e0*/  BRA.U !UP0, `(.L_x_12) ;  /* 0x0000000d08e07547 */ /* 0x000fea000b800000 */
[----:B------:R-:W0:Y:S02]  /*00f0*/  LDCU UR7, c[0x0][0x39c] ;  /* 0x00007380ff0777ac */ /* 0x000e240008000800 */
[----:B0-----:R-:W-:-:S09]  /*0100*/  UISETP.GE.AND UP0, UPT, UR7, 0x1, UPT ;  /* 0x000000010700788c */ /* 0x001fd2000bf06270 */
[----:B------:R-:W-:Y:S05]  /*0110*/  BRA.U !UP0, `(.L_x_13) ;  /* 0x0000000d083c7547 */ /* 0x000fea000b800000 */
[----:B------:R-:W-:Y:S01]  /*0120*/  ULOP3.LUT UR6, UR7, 0x7ffffff8, URZ, 0xc0, !UPT ;  /* 0x7ffffff807067892 */ /* 0x000fe2000f8ec0ff */
[----:B------:R-:W-:Y:S01]  /*0130*/  MOV R2, 0x7f7fffff ;  /* 0x7f7fffff00027802 */ /* 0x000fe20000000f00 */
[----:B------:R-:W-:Y:S02]  /*0140*/  ULOP3.LUT UR22, UR7, 0x7, URZ, 0xc0, !UPT ;  /* 0x0000000707167892 */ /* 0x000fe4000f8ec0ff */
[----:B------:R-:W-:Y:S02]  /*0150*/  USHF.L.U32 UR8, UR4, 0x3, URZ ;  /* 0x0000000304087899 */ /* 0x000fe400080006ff */
[----:B------:R-:W-:Y:S02]  /*0160*/  ULOP3.LUT UR7, UR7, 0x3, URZ, 0xc0, !UPT ;  /* 0x0000000307077892 */ /* 0x000fe4000f8ec0ff */
[----:B------:R-:W-:Y:S01]  /*0170*/  UIADD3 UR9, UPT, UPT, -UR6, URZ, URZ ;  /* 0x000000ff06097290 */ /* 0x000fe2000fffe1ff */
[----:B------:R-:W-:-:S11]  /*0180*/  UMOV UR4, URZ ;  /* 0x000000ff00047c82 */ /* 0x000fd60008000000 */
.L_x_18:
[----:B------:R-:W0:Y:S01]  /*0190*/  LDCU UR18, c[0x0][0x39c] ;  /* 0x00007380ff1277ac */ /* 0x000e220008000800 */
[----:B------:R-:W-:Y:S01]  /*01a0*/  IMAD.MOV.U32 R7, RZ, RZ, RZ ;  /* 0x000000ffff077224 */ /* 0x000fe200078e00ff */
[----:B------:R-:W-:Y:S01]  /*01b0*/  UMOV UR5, URZ ;  /* 0x000000ff00057c82 */ /* 0x000fe20008000000 */
[----:B0-----:R-:W-:-:S09]  /*01c0*/  UISETP.GE.U32.AND UP0, UPT, UR18, 0x8, UPT ;  /* 0x000000081200788c */ /* 0x001fd2000bf06070 */
[----:B------:R-:W-:Y:S05]  /*01d0*/  BRA.U !UP0, `(.L_x_14) ;  /* 0x00000005086c7547 */ /* 0x000fea000b800000 */
[----:B------:R-:W0:Y:S01]  /*01e0*/  LDCU UR5, c[0x0][0x398] ;  /* 0x00007300ff0577ac */ /* 0x000e220008000800 */
[----:B------:R-:W-:Y:S01]  /*01f0*/  HFMA2 R7, -RZ, RZ, 0, 0 ;  /* 0x00000000ff077431 */ /* 0x000fe200000001ff */
[----:B------:R-:W-:Y:S01]  /*0200*/  MOV R4, R0 ;  /* 0x0000000000047202 */ /* 0x000fe20000000f00 */
[----:B------:R-:W1:Y:S01]  /*0210*/  LDCU.64 UR30, c[0x0][0x390] ;  /* 0x00007200ff1e77ac */ /* 0x000e620008000a00 */
[----:B------:R-:W-:Y:S01]  /*0220*/  UMOV UR10, UR9 ;  /* 0x00000009000a7c82 */ /* 0x000fe20008000000 */
[----:B0-----:R-:W-:Y:S02]  /*0230*/  UIADD3 UR11, UPT, UPT, UR4, UR5, URZ ;  /* 0x00000005040b7290 */ /* 0x001fe4000fffe0ff */
[----:B------:R-:W-:Y:S02]  /*0240*/  ULEA UR12, UR5, UR4, 0x1 ;  /* 0x00000004050c7291 */ /* 0x000fe4000f8e08ff */
[----:B------:R-:W-:Y:S02]  /*0250*/  UIMAD UR13, UR5, 0x3, UR4 ;  /* 0x00000003050d78a4 */ /* 0x000fe4000f8e0204 */
[----:B------:R-:W-:-:S02]  /*0260*/  ULEA UR14, UR5, UR4, 0x2 ;  /* 0x00000004050e7291 */ /* 0x000fc4000f8e10ff */
[----:B------:R-:W-:Y:S02]  /*0270*/  UIMAD UR15, UR5, 0x5, UR4 ;  /* 0x00000005050f78a4 */ /* 0x000fe4000f8e0204 */
[----:B------:R-:W-:Y:S02]  /*0280*/  UIMAD UR16, UR5, 0x6, UR4 ;  /* 0x00000006051078a4 */ /* 0x000fe4000f8e0204 */
[----:B------:R-:W-:Y:S02]  /*0290*/  UIMAD UR5, UR5, 0x7, UR4 ;  /* 0x00000007050578a4 */ /* 0x000fe4000f8e0204 */
[----:B-1----:R-:W-:-:S12]  /*02a0*/  UIMAD.WIDE.U32 UR24, UR4, 0x4, UR30 ;  /* 0x00000004041878a5 */ /* 0x002fd8000f8e001e */
.L_x_15:
[----:B------:R-:W0:Y:S01]  /*02b0*/  LDC.64 R12, c[0x0][0x380] ;  /* 0x0000e000ff0c7b82 */ /* 0x000e220000000a00 */
[----:B------:R-:W-:Y:S01]  /*02c0*/  UIMAD.WIDE.U32 UR26, UR11, 0x4, UR30 ;  /* 0x000000040b1a78a5 */ /* 0x000fe2000f8e001e */
[----:B------:R-:W-:Y:S01]  /*02d0*/  MOV R18, UR24 ;  /* 0x0000001800127c02 */ /* 0x000fe20008000f00 */
[----:B------:R-:W-:Y:S01]  /*02e0*/  IMAD.U32 R19, RZ, RZ, UR25 ;  /* 0x00000019ff137e24 */ /* 0x000fe2000f8e00ff */
[----:B------:R-:W-:-:S04]  /*02f0*/  UIMAD.WIDE.U32 UR28, UR12, 0x4, UR30 ;  /* 0x000000040c1c78a5 */ /* 0x000fc8000f8e001e */
[----:B------:R-:W1:Y:S01]  /*0300*/  LDC R5, c[0x0][0x388] ;  /* 0x0000e200ff057b82 */ /* 0x000e620000000800 */
[----:B0-----:R-:W-:Y:S01]  /*0310*/  IMAD.WIDE R12, R4, 0x4, R12 ;  /* 0x00000004040c7825 */ /* 0x001fe200078e020c */
[----:B------:R-:W-:Y:S01]  /*0320*/  MOV R22, UR26 ;  /* 0x0000001a00167c02 */ /* 0x000fe20008000f00 */
[----:B------:R-:W2:Y:S01]  /*0330*/  LDG.E R6, desc[UR20][R18.64] ;  /* 0x0000001412067981 */ /* 0x000ea2000c1e1900 */
[----:B------:R-:W-:Y:S01]  /*0340*/  MOV R23, UR27 ;  /* 0x0000001b00177c02 */ /* 0x000fe20008000f00 */
[----:B------:R-:W-:Y:S01]  /*0350*/  IMAD.U32 R11, RZ, RZ, UR29 ;  /* 0x0000001dff0b7e24 */ /* 0x000fe2000f8e00ff */
[----:B------:R-:W-:Y:S01]  /*0360*/  MOV R10, UR28 ;  /* 0x0000001c000a7c02 */ /* 0x000fe20008000f00 */
[----:B------:R-:W2:Y:S01]  /*0370*/  LDG.E R3, desc[UR20][R12.64] ;  /* 0x000000140c037981 */ /* 0x000ea2000c1e1900 */
[C---:B-1----:R-:W-:Y:S01]  /*0380*/  IMAD.WIDE R14, R5.reuse, 0x4, R12 ;  /* 0x00000004050e7825 */ /* 0x042fe200078e020c */
[----:B------:R-:W-:Y:S02]  /*0390*/  UIMAD.WIDE.U32 UR26, UR13, 0x4, UR30 ;  /* 0x000000040d1a78a5 */ /* 0x000fe4000f8e001e */
[----:B------:R0:W3:Y:S01]  /*03a0*/  LDG.E R9, desc[UR20][R22.64] ;  /* 0x0000001416097981 */ /* 0x0000e2000c1e1900 */
[----:B------:R-:W-:-:S03]  /*03b0*/  IMAD.WIDE R16, R5, 0x4, R14 ;  /* 0x0000000405107825 */ /* 0x000fc600078e020e */
[----:B------:R1:W3:Y:S01]  /*03c0*/  LDG.E R8, desc[UR20][R14.64] ;  /* 0x000000140e087981 */ /* 0x0002e2000c1e1900 */
[----:B------:R-:W-:-:S03]  /*03d0*/  UIMAD.WIDE.U32 UR28, UR14, 0x4, UR30 ;  /* 0x000000040e1c78a5 */ /* 0x000fc6000f8e001e */
[----:B------:R-:W4:Y:S01]  /*03e0*/  LDG.E R10, desc[UR20][R10.64] ;  /* 0x000000140a0a7981 */ /* 0x000f22000c1e1900 */
[C---:B------:R-:W-:Y:S01]  /*03f0*/  IMAD.WIDE R20, R5.reuse, 0x4, R16 ;  /* 0x0000000405147825 */ /* 0x040fe200078e0210 */
[----:B------:R-:W-:Y:S02]  /*0400*/  MOV R26, UR26 ;  /* 0x0000001a001a7c02 */ /* 0x000fe40008000f00 */
[----:B------:R-:W-:Y:S01]  /*0410*/  MOV R27, UR27 ;  /* 0x0000001b001b7c02 */ /* 0x000fe20008000f00 */
[----:B------:R-:W-:Y:S01]  /*0420*/  UIMAD.WIDE.U32 UR26, UR15, 0x4, UR30 ;  /* 0x000000040f1a78a5 */ /* 0x000fe2000f8e001e */
[----:B------:R-:W-:Y:S01]  /*0430*/  MOV R24, UR28 ;  /* 0x0000001c00187c02 */ /* 0x000fe20008000f00 */
[C---:B0-----:R-:W-:Y:S01]  /*0440*/  IMAD.WIDE R22, R5.reuse, 0x4, R20 ;  /* 0x0000000405167825 */ /* 0x041fe200078e0214 */
[----:B------:R0:W5:Y:S04]  /*0450*/  LDG.E R13, desc[UR20][R20.64] ;  /* 0x00000014140d7981 */ /* 0x000168000c1e1900 */
[----:B------:R0:W4:Y:S01]  /*0460*/  LDG.E R11, desc[UR20][R16.64] ;  /* 0x00000014100b7981 */ /* 0x000122000c1e1900 */
[----:B-1----:R-:W-:Y:S01]  /*0470*/  IMAD.WIDE R14, R5, 0x4, R22 ;  /* 0x00000004050e7825 */ /* 0x002fe200078e0216 */
[----:B------:R-:W-:-:S02]  /*0480*/  MOV R18, UR26 ;  /* 0x0000001a00127c02 */ /* 0x000fc40008000f00 */
[----:B------:R-:W-:Y:S01]  /*0490*/  MOV R19, UR27 ;  /* 0x0000001b00137c02 */ /* 0x000fe20008000f00 */
[----:B------:R-:W-:Y:S01]  /*04a0*/  IMAD.U32 R25, RZ, RZ, UR29 ;  /* 0x0000001dff197e24 */ /* 0x000fe2000f8e00ff */
[----:B------:R1:W5:Y:S01]  /*04b0*/  LDG.E R12, desc[UR20][R26.64] ;  /* 0x000000141a0c7981 */ /* 0x000362000c1e1900 */
[----:B------:R-:W-:Y:S01]  /*04c0*/  UIMAD.WIDE.U32 UR26, UR16, 0x4, UR30 ;  /* 0x00000004101a78a5 */ /* 0x000fe2000f8e001e */
[----:B0-----:R-:W-:Y:S01]  /*04d0*/  IMAD.WIDE R20, R5, 0x4, R14 ;  /* 0x0000000405147825 */ /* 0x001fe200078e020e */
[----:B------:R-:W-:Y:S01]  /*04e0*/  UIMAD.WIDE.U32 UR28, UR5, 0x4, UR30 ;  /* 0x00000004051c78a5 */ /* 0x000fe2000f8e001e */
[----:B------:R0:W5:Y:S04]  /*04f0*/  LDG.E R28, desc[UR20][R24.64] ;  /* 0x00000014181c7981 */ /* 0x000168000c1e1900 */
[----:B------:R-:W5:Y:S01]  /*0500*/  LDG.E R29, desc[UR20][R22.64] ;  /* 0x00000014161d7981 */ /* 0x000f62000c1e1900 */
[----:B------:R-:W-:Y:S01]  /*0510*/  MOV R16, UR26 ;  /* 0x0000001a00107c02 */ /* 0x000fe20008000f00 */
[----:B------:R-:W-:-:S02]  /*0520*/  IMAD.U32 R17, RZ, RZ, UR27 ;  /* 0x0000001bff117e24 */ /* 0x000fc4000f8e00ff */
[----:B------:R-:W5:Y:S01]  /*0530*/  LDG.E R18, desc[UR20][R18.64] ;  /* 0x0000001412127981 */ /* 0x000f62000c1e1900 */
[----:B-1----:R-:W-:Y:S01]  /*0540*/  IMAD.WIDE R26, R5, 0x4, R20 ;  /* 0x00000004051a7825 */ /* 0x002fe200078e0214 */
[----:B0-----:R-:W-:Y:S02]  /*0550*/  MOV R24, UR28 ;  /* 0x0000001c00187c02 */ /* 0x001fe40008000f00 */
[----:B------:R-:W-:Y:S01]  /*0560*/  MOV R25, UR29 ;  /* 0x0000001d00197c02 */ /* 0x000fe20008000f00 */
[----:B------:R-:W5:Y:S04]  /*0570*/  LDG.E R16, desc[UR20][R16.64] ;  /* 0x0000001410107981 */ /* 0x000f68000c1e1900 */
[----:B------:R-:W5:Y:S04]  /*0580*/  LDG.E R24, desc[UR20][R24.64] ;  /* 0x0000001418187981 */ /* 0x000f68000c1e1900 */
[----:B------:R-:W5:Y:S04]  /*0590*/  LDG.E R19, desc[UR20][R14.64] ;  /* 0x000000140e137981 */ /* 0x000f68000c1e1900 */
[----:B------:R-:W5:Y:S04]  /*05a0*/  LDG.E R27, desc[UR20][R26.64] ;  /* 0x000000141a1b7981 */ /* 0x000f68000c1e1900 */
[----:B------:R-:W5:Y:S01]  /*05b0*/  LDG.E R15, desc[UR20][R20.64] ;  /* 0x00000014140f7981 */ /* 0x000f62000c1e1900 */
[----:B------:R-:W-:-:S04]  /*05c0*/  UIADD3 UR10, UPT, UPT, UR10, 0x8, URZ ;  /* 0x000000080a0a7890 */ /* 0x000fc8000fffe0ff */
[----:B------:R-:W-:Y:S01]  /*05d0*/  UISETP.NE.AND UP0, UPT, UR10, URZ, UPT ;  /* 0x000000ff0a00728c */ /* 0x000fe2000bf05270 */
[----:B------:R-:W-:Y:S01]  /*05e0*/  LEA R4, R5, R4, 0x3 ;  /* 0x0000000405047211 */ /* 0x000fe200078e18ff */
[----:B------:R-:W-:Y:S02]  /*05f0*/  UIADD3 UR11, UPT, UPT, UR8, UR11, URZ ;  /* 0x0000000b080b7290 */ /* 0x000fe4000fffe0ff */
[----:B------:R-:W-:Y:S02]  /*0600*/  UIADD3 UR12, UPT, UPT, UR8, UR12, URZ ;  /* 0x0000000c080c7290 */ /* 0x000fe4000fffe0ff */
[----:B------:R-:W-:Y:S02]  /*0610*/  UIADD3 UR13, UPT, UPT, UR8, UR13, URZ ;  /* 0x0000000d080d7290 */ /* 0x000fe4000fffe0ff */
[----:B------:R-:W-:Y:S02]  /*0620*/  UIADD3 UR14, UPT, UPT, UR8, UR14, URZ ;  /* 0x0000000e080e7290 */ /* 0x000fe4000fffe0ff */
[----:B------:R-:W-:-:S02]  /*0630*/  UIADD3 UR15, UPT, UPT, UR8, UR15, URZ ;  /* 0x0000000f080f7290 */ /* 0x000fc4000fffe0ff */
[----:B------:R-:W-:Y:S02]  /*0640*/  UIADD3 UR16, UPT, UPT, UR8, UR16, URZ ;  /* 0x0000001008107290 */ /* 0x000fe4000fffe0ff */
[----:B------:R-:W-:Y:S02]  /*0650*/  UIADD3 UR5, UPT, UPT, UR8, UR5, URZ ;  /* 0x0000000508057290 */ /* 0x000fe4000fffe0ff */
[----:B------:R-:W-:Y:S01]  /*0660*/  UIMAD.WIDE.U32 UR24, UR8, 0x4, UR24 ;  /* 0x00000004081878a5 */ /* 0x000fe2000f8e0018 */
[----:B--2---:R-:W-:-:S04]  /*0670*/  FADD R6, R3, -R6 ;  /* 0x8000000603067221 */ /* 0x004fc80000000000 */
[----:B------:R-:W-:Y:S01]  /*0680*/  FFMA R6, R6, R6, R7 ;  /* 0x0000000606067223 */ /* 0x000fe20000000007 */
[----:B---3--:R-:W-:-:S04]  /*0690*/  FADD R9, R8, -R9 ;  /* 0x8000000908097221 */ /* 0x008fc80000000000 */
[----:B------:R-:W-:Y:S01]  /*06a0*/  FFMA R6, R9, R9, R6 ;  /* 0x0000000909067223 */ /* 0x000fe20000000006 */
[----:B----4-:R-:W-:-:S04]  /*06b0*/  FADD R11, R11, -R10 ;  /* 0x8000000a0b0b7221 */ /* 0x010fc80000000000 */
[----:B------:R-:W-:Y:S01]  /*06c0*/  FFMA R6, R11, R11, R6 ;  /* 0x0000000b0b067223 */ /* 0x000fe20000000006 */
[----:B-----5:R-:W-:-:S04]  /*06d0*/  FADD R13, R13, -R12 ;  /* 0x8000000c0d0d7221 */ /* 0x020fc80000000000 */
[----:B------:R-:W-:Y:S01]  /*06e0*/  FFMA R6, R13, R13, R6 ;  /* 0x0000000d0d067223 */ /* 0x000fe20000000006 */
[----:B------:R-:W-:-:S04]  /*06f0*/  FADD R29, R29, -R28 ;  /* 0x8000001c1d1d7221 */ /* 0x000fc80000000000 */
[----:B------:R-:W-:Y:S01]  /*0700*/  FFMA R6, R29, R29, R6 ;  /* 0x0000001d1d067223 */ /* 0x000fe20000000006 */
[----:B------:R-:W-:-:S04]  /*0710*/  FADD R19, R19, -R18 ;  /* 0x8000001213137221 */ /* 0x000fc80000000000 */
[----:B------:R-:W-:Y:S01]  /*0720*/  FFMA R6, R19, R19, R6 ;  /* 0x0000001313067223 */ /* 0x000fe20000000006 */
[----:B------:R-:W-:Y:S01]  /*0730*/  FADD R27, R27, -R24 ;  /* 0x800000181b1b7221 */ /* 0x000fe20000000000 */
[----:B------:R-:W-:-:S04]  /*0740*/  FADD R15, R15, -R16 ;  /* 0x800000100f0f7221 */ /* 0x000fc80000000000 */
[----:B------:R-:W-:-:S04]  /*0750*/  FFMA R6, R15, R15, R6 ;  /* 0x0000000f0f067223 */ /* 0x000fc80000000006 */
[----:B------:R-:W-:Y:S01]  /*0760*/  FFMA R7, R27, R27, R6 ;  /* 0x0000001b1b077223 */ /* 0x000fe20000000006 */
[----:B------:R-:W-:Y:S06]  /*0770*/  BRA.U UP0, `(.L_x_15) ;  /* 0xfffffff900cc7547 */ /* 0x000fec000b83ffff */
[----:B------:R-:W-:-:S05]  /*0780*/  UMOV UR5, UR6 ;  /* 0x0000000600057c82 */ /* 0x000fca0008000000 */
.L_x_14:
[----:B------:R-:W-:-:S09]  /*0790*/  UISETP.NE.AND UP0, UPT, UR22, URZ, UPT ;  /* 0x000000ff1600728c */ /* 0x000fd2000bf05270 */
[----:B------:R-:W-:Y:S05]  /*07a0*/  BRA.U !UP0, `(.L_x_16) ;  /* 0x0000000508807547 */ /* 0x000fea000b800000 */
[----:B------:R-:W-:Y:S02]  /*07b0*/  UIADD3 UR10, UPT, UPT, UR22, -0x1, URZ ;  /* 0xffffffff160a7890 */ /* 0x000fe4000fffe0ff */
[----:B------:R-:W-:Y:S02]  /*07c0*/  UISETP.NE.AND UP1, UPT, UR7, URZ, UPT ;  /* 0x000000ff0700728c */ /* 0x000fe4000bf25270 */
[----:B------:R-:W-:-:S09]  /*07d0*/  UISETP.GE.U32.AND UP0, UPT, UR10, 0x3, UPT ;  /* 0x000000030a00788c */ /* 0x000fd2000bf06070 */
[----:B------:R-:W-:Y:S05]  /*07e0*/  BRA.U !UP0, `(.L_x_17) ;  /* 0x0000000108a87547 */ /* 0x000fea000b800000 */
[----:B------:R-:W0:Y:S01]  /*07f0*/  LDC R21, c[0x0][0x388] ;  /* 0x0000e200ff157b82 */ /* 0x000e220000000800 */
[----:B------:R-:W1:Y:S01]  /*0800*/  LDCU UR15, c[0x0][0x398] ;  /* 0x00007300ff0f77ac */ /* 0x000e620008000800 */
[----:B------:R-:W2:Y:S06]  /*0810*/  LDCU.64 UR12, c[0x0][0x390] ;  /* 0x00007200ff0c77ac */ /* 0x000eac0008000a00 */
[----:B------:R-:W3:Y:S01]  /*0820*/  LDC.64 R4, c[0x0][0x380] ;  /* 0x0000e000ff047b82 */ /* 0x000ee20000000a00 */
[----:B-1----:R-:W-:-:S04]  /*0830*/  UIMAD UR10, UR5, UR15, UR4 ;  /* 0x0000000f050a72a4 */ /* 0x002fc8000f8e0204 */
[----:B------:R-:W-:Y:S01]  /*0840*/  UIADD3 UR14, UPT, UPT, UR10, UR15, URZ ;  /* 0x0000000f0a0e7290 */ /* 0x000fe2000fffe0ff */
[----:B0-----:R-:W-:Y:S01]  /*0850*/  IMAD R3, R21, UR5, R0 ;  /* 0x0000000515037c24 */ /* 0x001fe2000f8e0200 */
[----:B--2---:R-:W-:Y:S02]  /*0860*/  UIMAD.WIDE.U32 UR10, UR10, 0x4, UR12 ;  /* 0x000000040a0a78a5 */ /* 0x004fe4000f8e000c */
[----:B------:R-:W-:Y:S02]  /*0870*/  UIMAD.WIDE.U32 UR16, UR14, 0x4, UR12 ;  /* 0x000000040e1078a5 */ /* 0x000fe4000f8e000c */
[----:B------:R-:W-:Y:S02]  /*0880*/  UIADD3 UR14, UPT, UPT, UR14, UR15, URZ ;  /* 0x0000000f0e0e7290 */ /* 0x000fe4000fffe0ff */
[----:B------:R-:W-:Y:S01]  /*0890*/  IMAD.U32 R12, RZ, RZ, UR10 ;  /* 0x0000000aff0c7e24 */ /* 0x000fe2000f8e00ff */
[----:B------:R-:W-:Y:S01]  /*08a0*/  MOV R13, UR11 ;  /* 0x0000000b000d7c02 */ /* 0x000fe20008000f00 */
[----:B---3--:R-:W-:Y:S01]  /*08b0*/  IMAD.WIDE R4, R3, 0x4, R4 ;  /* 0x0000000403047825 */ /* 0x008fe200078e0204 */
[----:B------:R-:W-:Y:S01]  /*08c0*/  MOV R14, UR16 ;  /* 0x00000010000e7c02 */ /* 0x000fe20008000f00 */
[----:B------:R-:W-:Y:S01]  /*08d0*/  UIADD3 UR10, UPT, UPT, UR14, UR15, URZ ;  /* 0x0000000f0e0a7290 */ /* 0x000fe2000fffe0ff */
[----:B------:R-:W-:Y:S01]  /*08e0*/  MOV R15, UR17 ;  /* 0x00000011000f7c02 */ /* 0x000fe20008000f00 */
[----:B------:R-:W-:Y:S01]  /*08f0*/  UIMAD.WIDE.U32 UR16, UR14, 0x4, UR12 ;  /* 0x000000040e1078a5 */ /* 0x000fe2000f8e000c */
[----:B------:R0:W2:Y:S01]  /*0900*/  LDG.E R3, desc[UR20][R12.64] ;  /* 0x000000140c037981 */ /* 0x0000a2000c1e1900 */
[----:B------:R-:W-:Y:S01]  /*0910*/  IMAD.WIDE R8, R21, 0x4, R4 ;  /* 0x0000000415087825 */ /* 0x000fe200078e0204 */
[----:B------:R-:W-:-:S02]  /*0920*/  UIMAD.WIDE.U32 UR10, UR10, 0x4, UR12 ;  /* 0x000000040a0a78a5 */ /* 0x000fc4000f8e000c */
[----:B------:R-:W2:Y:S01]  /*0930*/  LDG.E R4, desc[UR20][R4.64] ;  /* 0x0000001404047981 */ /* 0x000ea2000c1e1900 */
[----:B------:R-:W-:Y:S01]  /*0940*/  MOV R17, UR17 ;  /* 0x0000001100117c02 */ /* 0x000fe20008000f00 */
[C---:B------:R-:W-:Y:S02]  /*0950*/  IMAD.WIDE R10, R21.reuse, 0x4, R8 ;  /* 0x00000004150a7825 */ /* 0x040fe400078e0208 */
[----:B------:R-:W3:Y:S02]  /*0960*/  LDG.E R15, desc[UR20][R14.64] ;  /* 0x000000140e0f7981 */ /* 0x000ee4000c1e1900 */
[----:B------:R-:W-:Y:S02]  /*0970*/  IMAD.U32 R16, RZ, RZ, UR16 ;  /* 0x00000010ff107e24 */ /* 0x000fe4000f8e00ff */
[----:B------:R-:W3:Y:S01]  /*0980*/  LDG.E R8, desc[UR20][R8.64] ;  /* 0x0000001408087981 */ /* 0x000ee2000c1e1900 */
[----:B------:R-:W-:Y:S01]  /*0990*/  MOV R19, UR11 ;  /* 0x0000000b00137c02 */ /* 0x000fe20008000f00 */
[----:B0-----:R-:W-:Y:S01]  /*09a0*/  IMAD.WIDE R12, R21, 0x4, R10 ;  /* 0x00000004150c7825 */ /* 0x001fe200078e020a */
[----:B------:R-:W-:Y:S01]  /*09b0*/  MOV R18, UR10 ;  /* 0x0000000a00127c02 */ /* 0x000fe20008000f00 */
[----:B------:R-:W4:Y:S04]  /*09c0*/  LDG.E R17, desc[UR20][R16.64] ;  /* 0x0000001410117981 */ /* 0x000f28000c1e1900 */
[----:B------:R-:W4:Y:S04]  /*09d0*/  LDG.E R6, desc[UR20][R10.64] ;  /* 0x000000140a067981 */ /* 0x000f28000c1e1900 */
[----:B------:R-:W5:Y:S04]  /*09e0*/  LDG.E R19, desc[UR20][R18.64] ;  /* 0x0000001412137981 */ /* 0x000f68000c1e1900 */
[----:B------:R-:W5:Y:S01]  /*09f0*/  LDG.E R12, desc[UR20][R12.64] ;  /* 0x000000140c0c7981 */ /* 0x000f62000c1e1900 */
[----:B------:R-:W-:Y:S01]  /*0a00*/  UIADD3 UR5, UPT, UPT, UR5, 0x4, URZ ;  /* 0x0000000405057890 */ /* 0x000fe2000fffe0ff */
[----:B--2---:R-:W-:-:S04]  /*0a10*/  FADD R4, R4, -R3 ;  /* 0x8000000304047221 */ /* 0x004fc80000000000 */
[----:B------:R-:W-:Y:S01]  /*0a20*/  FFMA R4, R4, R4, R7 ;  /* 0x0000000404047223 */ /* 0x000fe20000000007 */
[----:B---3--:R-:W-:-:S04]  /*0a30*/  FADD R15, R8, -R15 ;  /* 0x8000000f080f7221 */ /* 0x008fc80000000000 */
[----:B------:R-:W-:Y:S01]  /*0a40*/  FFMA R4, R15, R15, R4 ;  /* 0x0000000f0f047223 */ /* 0x000fe20000000004 */
[----:B----4-:R-:W-:-:S04]  /*0a50*/  FADD R3, R6, -R17 ;  /* 0x8000001106037221 */ /* 0x010fc80000000000 */
[----:B------:R-:W-:Y:S01]  /*0a60*/  FFMA R4, R3, R3, R4 ;  /* 0x0000000303047223 */ /* 0x000fe20000000004 */
[----:B-----5:R-:W-:-:S04]  /*0a70*/  FADD R7, R12, -R19 ;  /* 0x800000130c077221 */ /* 0x020fc80000000000 */
[----:B------:R-:W-:-:S07]  /*0a80*/  FFMA R7, R7, R7, R4 ;  /* 0x0000000707077223 */ /* 0x000fce0000000004 */
.L_x_17:
[----:B------:R-:W-:Y:S05]  /*0a90*/  BRA.U !UP1, `(.L_x_16) ;  /* 0x0000000109c47547 */ /* 0x000fea000b800000 */
[----:B------:R-:W-:Y:S01]  /*0aa0*/  UISETP.NE.AND UP0, UPT, UR7, 0x1, UPT ;  /* 0x000000010700788c */ /* 0x000fe2000bf05270 */
[----:B------:R-:W-:Y:S01]  /*0ab0*/  MOV R3, UR5 ;  /* 0x0000000500037c02 */ /* 0x000fe20008000f00 */
[----:B------:R-:W-:-:S04]  /*0ac0*/  ULOP3.LUT UP1, URZ, UR18, 0x1, URZ, 0xc0, !UPT ;  /* 0x0000000112ff7892 */ /* 0x000fc8000f82c0ff */
[----:B------:R-:W-:Y:S02]  /*0ad0*/  PLOP3.LUT P0, PT, PT, PT, UP0, 0x80, 0x8 ;  /* 0x000000000008781c */ /* 0x000fe40003f0f008 */
[----:B------:R-:W-:-:S03]  /*0ae0*/  PLOP3.LUT P1, PT, PT, PT, UP1, 0x80, 0x8 ;  /* 0x000000000008781c */ /* 0x000fc60003f2f018 */
[----:B------:R-:W0:Y:S01]  /*0af0*/  @UP0 LDCU UR12, c[0x0][0x398] ;  /* 0x00007300ff0c07ac */ /* 0x000e220008000800 */
[----:B------:R-:W1:Y:S01]  /*0b00*/  @UP0 LDCU.64 UR24, c[0x0][0x380] ;  /* 0x00007000ff1807ac */ /* 0x000e620008000a00 */
[----:B------:R-:W2:Y:S01]  /*0b10*/  @UP0 LDCU UR15, c[0x0][0x388] ;  /* 0x00007100ff0f07ac */ /* 0x000ea20008000800 */
[----:B------:R-:W3:Y:S01]  /*0b20*/  @UP0 LDCU.64 UR10, c[0x0][0x390] ;  /* 0x00007200ff0a07ac */ /* 0x000ee20008000a00 */
[----:B------:R-:W4:Y:S01]  /*0b30*/  @UP1 LDCU UR18, c[0x0][0x398] ;  /* 0x00007300ff1217ac */ /* 0x000f220008000800 */
[----:B------:R-:W5:Y:S01]  /*0b40*/  @UP1 LDCU UR23, c[0x0][0x388] ;  /* 0x00007100ff1717ac */ /* 0x000f620008000800 */
[----:B-1----:R-:W-:Y:S01]  /*0b50*/  MOV R9, UR25 ;  /* 0x0000001900097c02 */ /* 0x002fe20008000f00 */
[----:B------:R-:W-:Y:S01]  /*0b60*/  IMAD.U32 R8, RZ, RZ, UR24 ;  /* 0x00000018ff087e24 */ /* 0x000fe2000f8e00ff */
[----:B------:R-:W1:Y:S01]  /*0b70*/  @UP1 LDCU.64 UR16, c[0x0][0x390] ;  /* 0x00007200ff1017ac */ /* 0x000e620008000a00 */
[----:B--2---:R-:W-:Y:S01]  /*0b80*/  @P0 IMAD R3, R3, UR15, R0 ;  /* 0x0000000f03030c24 */ /* 0x004fe2000f8e0200 */
[----:B------:R-:W-:Y:S01]  /*0b90*/  MOV R11, UR15 ;  /* 0x0000000f000b7c02 */ /* 0x000fe20008000f00 */
[----:B------:R-:W2:Y:S02]  /*0ba0*/  @UP1 LDCU.64 UR26, c[0x0][0x380] ;  /* 0x00007000ff1a17ac */ /* 0x000ea40008000a00 */
[----:B------:R-:W-:Y:S01]  /*0bb0*/  @P0 IMAD.WIDE R8, R3, 0x4, R8 ;  /* 0x0000000403080825 */ /* 0x000fe200078e0208 */
[----:B0-----:R-:W-:-:S02]  /*0bc0*/  @UP0 UIMAD UR13, UR5, UR12, UR4 ;  /* 0x0000000c050d02a4 */ /* 0x001fc4000f8e0204 */
[----:B------:R-:W-:Y:S02]  /*0bd0*/  @UP0 UIADD3 UR5, UPT, UPT, UR5, 0x2, URZ ;  /* 0x0000000205050890 */ /* 0x000fe4000fffe0ff */
[----:B------:R-:W-:Y:S01]  /*0be0*/  @UP0 UIADD3 UR14, UPT, UPT, UR13, UR12, URZ ;  /* 0x0000000c0d0e0290 */ /* 0x000fe2000fffe0ff */
[----:B------:R-:W-:Y:S01]  /*0bf0*/  @P0 IMAD.WIDE R10, R11, 0x4, R8 ;  /* 0x000000040b0a0825 */ /* 0x000fe200078e0208 */
[----:B---3--:R-:W-:Y:S01]  /*0c00*/  @UP0 UIMAD.WIDE.U32 UR12, UR13, 0x4, UR10 ;  /* 0x000000040d0c08a5 */ /* 0x008fe2000f8e000a */
[----:B-----5:R-:W-:Y:S01]  /*0c10*/  MOV R3, UR23 ;  /* 0x0000001700037c02 */ /* 0x020fe20008000f00 */
[----:B------:R-:W-:Y:S01]  /*0c20*/  @UP0 UIMAD.WIDE.U32 UR14, UR14, 0x4, UR10 ;  /* 0x000000040e0e08a5 */ /* 0x000fe2000f8e000a */
[----:B------:R-:W3:Y:S01]  /*0c30*/  @P0 LDG.E R8, desc[UR20][R8.64] ;  /* 0x0000001408080981 */ /* 0x000ee2000c1e1900 */
[----:B----4-:R-:W-:Y:S02]  /*0c40*/  @UP1 UIMAD UR10, UR5, UR18, UR4 ;  /* 0x00000012050a12a4 */ /* 0x010fe4000f8e0204 */
[----:B------:R-:W-:Y:S01]  /*0c50*/  MOV R17, UR13 ;  /* 0x0000000d00117c02 */ /* 0x000fe20008000f00 */
[----:B------:R-:W-:Y:S01]  /*0c60*/  @P1 IMAD R3, R3, UR5, R0 ;  /* 0x0000000503031c24 */ /* 0x000fe2000f8e0200 */
[----:B------:R-:W-:Y:S01]  /*0c70*/  MOV R16, UR12 ;  /* 0x0000000c00107c02 */ /* 0x000fe20008000f00 */
[----:B-1----:R-:W-:Y:S01]  /*0c80*/  @UP1 UIMAD.WIDE.U32 UR10, UR10, 0x4, UR16 ;  /* 0x000000040a0a18a5 */ /* 0x002fe2000f8e0010 */
[----:B--2---:R-:W-:Y:S01]  /*0c90*/  MOV R4, UR26 ;  /* 0x0000001a00047c02 */ /* 0x004fe20008000f00 */
[----:B------:R-:W-:Y:S01]  /*0ca0*/  IMAD.U32 R5, RZ, RZ, UR27 ;  /* 0x0000001bff057e24 */ /* 0x000fe2000f8e00ff */
[----:B------:R-:W-:Y:S01]  /*0cb0*/  MOV R13, UR15 ;  /* 0x0000000f000d7c02 */ /* 0x000fe20008000f00 */
[----:B------:R-:W3:Y:S01]  /*0cc0*/  @P0 LDG.E R17, desc[UR20][R16.64] ;  /* 0x0000001410110981 */ /* 0x000ee2000c1e1900 */
[----:B------:R-:W-:Y:S01]  /*0cd0*/  MOV R12, UR14 ;  /* 0x0000000e000c7c02 */ /* 0x000fe20008000f00 */
[----:B------:R-:W-:Y:S01]  /*0ce0*/  @P1 IMAD.WIDE R4, R3, 0x4, R4 ;  /* 0x0000000403041825 */ /* 0x000fe200078e0204 */
[----:B------:R-:W-:Y:S01]  /*0cf0*/  MOV R15, UR11 ;  /* 0x0000000b000f7c02 */ /* 0x000fe20008000f00 */
[----:B------:R-:W2:Y:S02]  /*0d00*/  @P0 LDG.E R10, desc[UR20][R10.64] ;  /* 0x000000140a0a0981 */ /* 0x000ea4000c1e1900 */
[----:B------:R-:W-:-:S02]  /*0d10*/  IMAD.U32 R14, RZ, RZ, UR10 ;  /* 0x0000000aff0e7e24 */ /* 0x000fc4000f8e00ff */
[----:B------:R-:W2:Y:S04]  /*0d20*/  @P0 LDG.E R13, desc[UR20][R12.64] ;  /* 0x000000140c0d0981 */ /* 0x000ea8000c1e1900 */
[----:B------:R-:W4:Y:S04]  /*0d30*/  @P1 LDG.E R4, desc[UR20][R4.64] ;  /* 0x0000001404041981 */ /* 0x000f28000c1e1900 */
[----:B------:R-:W4:Y:S01]  /*0d40*/  @P1 LDG.E R15, desc[UR20][R14.64] ;  /* 0x000000140e0f1981 */ /* 0x000f22000c1e1900 */
[----:B---3--:R-:W-:-:S04]  /*0d50*/  @P0 FADD R6, R8, -R17 ;  /* 0x8000001108060221 */ /* 0x008fc80000000000 */
[----:B------:R-:W-:Y:S01]  /*0d60*/  @P0 FFMA R6, R6, R6, R7 ;  /* 0x0000000606060223 */ /* 0x000fe20000000007 */
[----:B--2---:R-:W-:-:S04]  /*0d70*/  @P0 FADD R3, R10, -R13 ;  /* 0x8000000d0a030221 */ /* 0x004fc80000000000 */
[----:B------:R-:W-:Y:S01]  /*0d80*/  @P0 FFMA R7, R3, R3, R6 ;  /* 0x0000000303070223 */ /* 0x000fe20000000006 */
[----:B----4-:R-:W-:-:S04]  /*0d90*/  @P1 FADD R6, R4, -R15 ;  /* 0x8000000f04061221 */ /* 0x010fc80000000000 */
[----:B------:R-:W-:-:S07]  /*0da0*/  @P1 FFMA R7, R6, R6, R7 ;  /* 0x0000000606071223 */ /* 0x000fce0000000007 */
.L_x_16:
[----:B------:R-:W0:Y:S01]  /*0db0*/  LDCU UR5, c[0x0][0x398] ;  /* 0x00007300ff0577ac */ /* 0x000e220008000800 */
[----:B------:R-:W-:Y:S01]  /*0dc0*/  FMNMX R2, R7, R2, PT ;  /* 0x0000000207027209 */ /* 0x000fe20003800000 */
[----:B------:R-:W-:-:S04]  /*0dd0*/  UIADD3 UR4, UPT, UPT, UR4, 0x1, URZ ;  /* 0x0000000104047890 */ /* 0x000fc8000fffe0ff */
[----:B0-----:R-:W-:-:S09]  /*0de0*/  UISETP.NE.AND UP0, UPT, UR4, UR5, UPT ;  /* 0x000000050400728c */ /* 0x001fd2000bf05270 */
[----:B------:R-:W-:Y:S05]  /*0df0*/  BRA.U !UP0, `(.L_x_12) ;  /* 0x00000001089c7547 */ /* 0x000fea000b800000 */
[----:B------:R-:W-:Y:S05]  /*0e00*/  BRA `(.L_x_18) ;  /* 0xfffffff000e07947 */ /* 0x000fea000383ffff */
.L_x_13:
[----:B------:R-:W-:Y:S01]  /*0e10*/  UISETP.GE.U32.AND UP0, UPT, UR4, 0x4, UPT ;  /* 0x000000040400788c */ /* 0x000fe2000bf06070 */
[----:B------:R-:W-:Y:S01]  /*0e20*/  MOV R2, 0x7f7fffff ;  /* 0x7f7fffff00027802 */ /* 0x000fe20000000f00 */
[----:B------:R-:W-:-:S07]  /*0e30*/  ULOP3.LUT UR5, UR4, 0x3, URZ, 0xc0, !UPT ;  /* 0x0000000304057892 */ /* 0x000fce000f8ec0ff */
[----:B------:R-:W-:Y:S05]  /*0e40*/  BRA.U !UP0, `(.L_x_19) ;  /* 0x00000001086c7547 */ /* 0x000fea000b800000 */
[----:B------:R-:W-:Y:S01]  /*0e50*/  ULOP3.LUT UR4, UR4, 0x7ffffffc, URZ, 0xc0, !UPT ;  /* 0x7ffffffc04047892 */ /* 0x000fe2000f8ec0ff */
[----:B------:R-:W-:Y:S01]  /*0e60*/  HFMA2 R0, -RZ, RZ, 0, 0 ;  /* 0x00000000ff007431 */ /* 0x000fe200000001ff */
[----:B------:R-:W-:Y:S02]  /*0e70*/  MOV R2, 0x7f7fffff ;  /* 0x7f7fffff00027802 */ /* 0x000fe40000000f00 */
[----:B------:R-:W-:-:S09]  /*0e80*/  UISETP.GT.AND UP0, UPT, UR4, URZ, UPT ;  /* 0x000000ff0400728c */ /* 0x000fd2000bf04270 */
[----:B------:R-:W-:Y:S05]  /*0e90*/  BRA.U !UP0, `(.L_x_20) ;  /* 0x0000000108487547 */ /* 0x000fea000b800000 */
[----:B------:R-:W-:Y:S02]  /*0ea0*/  IADD3 R3, PT, PT, -R0, UR4, RZ ;  /* 0x0000000400037c10 */ /* 0x000fe4000fffe1ff */
[----:B------:R-:W-:Y:S02]  /*0eb0*/  PLOP3.LUT P0, PT, PT, PT, PT, 0x80, 0x8 ;  /* 0x000000000008781c */ /* 0x000fe40003f0f070 */
[----:B------:R-:W-:-:S13]  /*0ec0*/  ISETP.GT.AND P1, PT, R3, 0xc, PT ;  /* 0x0000000c0300780c */ /* 0x000fda0003f24270 */
[----:B------:R-:W-:Y:S05]  /*0ed0*/  @!P1 BRA `(.L_x_21) ;  /* 0x00000000001c9947 */ /* 0x000fea0003800000 */
[----:B------:R-:W-:Y:S01]  /*0ee0*/  PLOP3.LUT P0, PT, PT, PT, PT, 0x8, 0x80 ;  /* 0x000000000080781c */ /* 0x000fe20003f0e170 */
[----:B------:R-:W-:-:S12]  /*0ef0*/  UIADD3 UR6, UPT, UPT, UR4, -0xc, URZ ;  /* 0xfffffff404067890 */ /* 0x000fd8000fffe0ff */
.L_x_22:
[----:B------:R-:W-:Y:S01]  /*0f00*/  VIADD R0, R0, 0x10 ;  /* 0x0000001000007836 */ /* 0x000fe20000000000 */
[----:B------:R-:W-:-:S04]  /*0f10*/  FMNMX3 R2, R2, RZ, RZ, PT ;  /* 0x000000ff02027276 */ /* 0x000fc800038000ff */
[----:B------:R-:W-:Y:S02]  /*0f20*/  ISETP.GE.AND P1, PT, R0, UR6, PT ;  /* 0x0000000600007c0c */ /* 0x000fe4000bf26270 */
[----:B------:R-:W-:-:S11]  /*0f30*/  FMNMX3 R2, R2, RZ, RZ, PT ;  /* 0x000000ff02027276 */ /* 0x000fd600038000ff */
[----:B------:R-:W-:Y:S05]  /*0f40*/  @!P1 BRA `(.L_x_22) ;  /* 0xfffffffc00ec9947 */ /* 0x000fea000383ffff */
.L_x_21:
[----:B------:R-:W-:-:S04]  /*0f50*/  IADD3 R3, PT, PT, -R0, UR4, RZ ;  /* 0x0000000400037c10 */ /* 0x000fc8000fffe1ff */
[----:B------:R-:W-:-:S13]  /*0f60*/  ISETP.GT.AND P1, PT, R3, 0x4, PT ;  /* 0x000000040300780c */ /* 0x000fda0003f24270 */
[----:B------:R-:W-:Y:S02]  /*0f70*/  @P1 PLOP3.LUT P0, PT, PT, PT, PT, 0x8, 0x80 ;  /* 0x000000000080181c */ /* 0x000fe40003f0e170 */
[----:B------:R-:W-:Y:S02]  /*0f80*/  @P1 IADD3 R0, PT, PT, R0, 0x8, RZ ;  /* 0x0000000800001810 */ /* 0x000fe40007ffe0ff */
[----:B------:R-:W-:Y:S02]  /*0f90*/  @P1 FMNMX3 R2, R2, RZ, RZ, PT ;  /* 0x000000ff02021276 */ /* 0x000fe400038000ff */
[----:B------:R-:W-:-:S13]  /*0fa0*/  ISETP.NE.OR P0, PT, R0, UR4, P0 ;  /* 0x0000000400007c0c */ /* 0x000fda0008705670 */
[----:B------:R-:W-:Y:S05]  /*0fb0*/  @!P0 BRA `(.L_x_19) ;  /* 0x0000000000108947 */ /* 0x000fea0003800000 */
.L_x_20:
[----:B------:R-:W-:Y:S02]  /*0fc0*/  IADD3 R0, PT, PT, R0, 0x4, RZ ;  /* 0x0000000400007810 */ /* 0x000fe40007ffe0ff */
[----:B------:R-:W-:Y:S02]  /*0fd0*/  FMNMX R2, RZ, R2, PT ;  /* 0x00000002ff027209 */ /* 0x000fe40003800000 */
[----:B------:R-:W-:-:S13]  /*0fe0*/  ISETP.NE.AND P0, PT, R0, UR4, PT ;  /* 0x0000000400007c0c */ /* 0x000fda000bf05270 */
[----:B------:R-:W-:Y:S05]  /*0ff0*/  @P0 BRA `(.L_x_20) ;  /* 0xfffffffc00f00947 */ /* 0x000fea000383ffff */
.L_x_19:
[----:B------:R-:W-:-:S09]  /*1000*/  UISETP.NE.AND UP0, UPT, UR5, URZ, UPT ;  /* 0x000000ff0500728c */ /* 0x000fd2000bf05270 */
[----:B------:R-:W-:Y:S05]  /*1010*/  BRA.U !UP0, `(.L_x_12) ;  /* 0x0000000108147547 */ /* 0x000fea000b800000 */
[----:B------:R-:W-:-:S05]  /*1020*/  UMOV UR4, URZ ;  /* 0x000000ff00047c82 */ /* 0x000fca0008000000 */
.L_x_23:
[----:B------:R-:W-:Y:S01]  /*1030*/  UIADD3 UR4, UPT, UPT, UR4, 0x1, URZ ;  /* 0x0000000104047890 */ /* 0x000fe2000fffe0ff */
[----:B------:R-:W-:-:S03]  /*1040*/  FMNMX R2, RZ, R2, PT ;  /* 0x00000002ff027209 */ /* 0x000fc60003800000 */
[----:B------:R-:W-:-:S09]  /*1050*/  UISETP.NE.AND UP0, UPT, UR4, UR5, UPT ;  /* 0x000000050400728c */ /* 0x000fd2000bf05270 */
[----:B------:R-:W-:Y:S05]  /*1060*/  BRA.U UP0, `(.L_x_23) ;  /* 0xfffffffd00f07547 */ /* 0x000fea000b83ffff */
.L_x_12:
[----:B------:R-:W-:Y:S05]  /*1070*/  BSYNC.RECONVERGENT B0 ;  /* 0x0000000000007941 */ /* 0x000fea0003800200 */
.L_x_11:
[----:B------:R-:W-:Y:S01]  /*1080*/  VOTE.ANY R3, PT, PT ;  /* 0x0000000000037806 */ /* 0x000fe200038e0100 */
[----:B------:R-:W0:Y:S01]  /*1090*/  S2R R11, SR_TID.X ;  /* 0x00000000000b7919 */ /* 0x000e220000002100 */
[----:B------:R-:W1:Y:S02]  /*10a0*/  SHFL.DOWN PT, R5, R2, 0x10, 0x1f ;  /* 0x0a001f0002057f89 */ /* 0x000e6400000e0000 */
[----:B-1----:R-:W-:Y:S01]  /*10b0*/  FADD R0, R5, R2 ;  /* 0x0000000205007221 */ /* 0x002fe20000000000 */
[----:B0-----:R-:W-:-:S04]  /*10c0*/  LOP3.LUT P0, R7, R11, 0x1f, RZ, 0xc0, !PT ;  /* 0x0000001f0b077812 */ /* 0x001fc8000780c0ff */
[----:B------:R-:W0:Y:S01]  /*10d0*/  SHFL.DOWN PT, R5, R0, 0x8, 0x1f ;  /* 0x09001f0000057f89 */ /* 0x000e2200000e0000 */
[----:B------:R-:W-:-:S08]  /*10e0*/  ISETP.GT.U32.AND P1, PT, R11, 0x1f, PT ;  /* 0x0000001f0b00780c */ /* 0x000fd00003f24070 */
[----:B------:R-:W1:Y:S01]  /*10f0*/  @!P0 S2R R9, SR_CgaCtaId ;  /* 0x0000000000098919 */ /* 0x000e620000008800 */
[----:B------:R-:W-:Y:S01]  /*1100*/  @!P0 MOV R2, 0x400 ;  /* 0x0000040000028802 */ /* 0x000fe20000000f00 */
[----:B0-----:R-:W-:-:S05]  /*1110*/  FADD R4, R0, R5 ;  /* 0x0000000500047221 */ /* 0x001fca0000000000 */
[----:B------:R-:W0:Y:S01]  /*1120*/  SHFL.DOWN PT, R5, R4, 0x4, 0x1f ;  /* 0x08801f0004057f89 */ /* 0x000e2200000e0000 */
[----:B-1----:R-:W-:-:S04]  /*1130*/  @!P0 LEA R2, R9, R2, 0x18 ;  /* 0x0000000209028211 */ /* 0x002fc800078ec0ff */
[----:B------:R-:W-:Y:S01]  /*1140*/  @!P0 LEA.HI R2, R11, R2, RZ, 0x1d ;  /* 0x000000020b028211 */ /* 0x000fe200078fe8ff */
[----:B0-----:R-:W-:-:S05]  /*1150*/  FADD R6, R4, R5 ;  /* 0x0000000504067221 */ /* 0x001fca0000000000 */
[----:B------:R-:W0:Y:S02]  /*1160*/  SHFL.DOWN PT, R5, R6, 0x2, 0x1f ;  /* 0x08401f0006057f89 */ /* 0x000e2400000e0000 */
[----:B0-----:R-:W-:-:S05]  /*1170*/  FADD R8, R6, R5 ;  /* 0x0000000506087221 */ /* 0x001fca0000000000 */
[----:B------:R-:W0:Y:S02]  /*1180*/  SHFL.DOWN PT, R5, R8, 0x1, 0x1f ;  /* 0x08201f0008057f89 */ /* 0x000e2400000e0000 */
[----:B0-----:R-:W-:-:S05]  /*1190*/  FADD R5, R8, R5 ;  /* 0x0000000508057221 */ /* 0x001fca0000000000 */
[----:B------:R0:W-:Y:S01]  /*11a0*/  @!P0 STS [R2], R5 ;  /* 0x0000000502008388 */ /* 0x0001e20000000800 */
[----:B------:R-:W-:Y:S06]  /*11b0*/  BAR.SYNC.DEFER_BLOCKING 0x0 ;  /* 0x0000000000007b1d */ /* 0x000fec0000010000 */
[----:B------:R-:W-:Y:S05]  /*11c0*/  @P1 EXIT ;  /* 0x000000000000194d */ /* 0x000fea0003800000 */
[----:B------:R-:W-:-:S04]  /*11d0*/  UIADD3 UR4, UPT, UPT, UR19, 0x1f, URZ ;  /* 0x0000001f13047890 */ /* 0x000fc8000fffe0ff */
[----:B------:R-:W-:-:S06]  /*11e0*/  USHF.R.U32.HI UR4, URZ, 0x5, UR4 ;  /* 0x00000005ff047899 */ /* 0x000fcc0008011604 */
[----:B------:R-:W-:-:S13]  /*11f0*/  ISETP.GE.U32.AND P0, PT, R7, UR4, PT ;  /* 0x0000000407007c0c */ /* 0x000fda000bf06070 */
[----:B------:R-:W0:Y:S01]  /*1200*/  @!P0 S2R R3, SR_CgaCtaId ;  /* 0x0000000000038919 */ /* 0x000e220000008800 */
[----:B------:R-:W-:-:S04]  /*1210*/  @!P0 MOV R0, 0x400 ;  /* 0x0000040000008802 */ /* 0x000fc80000000f00 */
[----:B0-----:R-:W-:Y:S01]  /*1220*/  @!P0 LEA R2, R3, R0, 0x18 ;  /* 0x0000000003028211 */ /* 0x001fe200078ec0ff */
[----:B------:R-:W-:Y:S01]  /*1230*/  HFMA2 R0, -RZ, RZ, 0, 0 ;  /* 0x00000000ff007431 */ /* 0x000fe200000001ff */
[----:B------:R-:W-:Y:S02]  /*1240*/  VOTE.ANY R3, PT, PT ;  /* 0x0000000000037806 */ /* 0x000fe400038e0100 */
[----:B------:R-:W-:-:S05]  /*1250*/  @!P0 LEA R2, R7, R2, 0x2 ;  /* 0x0000000207028211 */ /* 0x000fca00078e10ff */
[----:B------:R-:W0:Y:S01]  /*1260*/  @!P0 LDS R0, [R2] ;  /* 0x0000000002008984 */ /* 0x000e220000000800 */
[----:B------:R-:W-:-:S03]  /*1270*/  ISETP.NE.AND P0, PT, R7, RZ, PT ;  /* 0x000000ff0700720c */ /* 0x000fc60003f05270 */
[----:B0-----:R-:W0:Y:S02]  /*1280*/  SHFL.DOWN PT, R5, R0, 0x10, 0x1f ;  /* 0x0a001f0000057f89 */ /* 0x001e2400000e0000 */
[----:B0-----:R-:W-:-:S05]  /*1290*/  FADD R4, R5, R0 ;  /* 0x0000000005047221 */ /* 0x001fca0000000000 */
[----:B------:R-:W0:Y:S02]  /*12a0*/  SHFL.DOWN PT, R5, R4, 0x8, 0x1f ;  /* 0x09001f0004057f89 */ /* 0x000e2400000e0000 */
[----:B0-----:R-:W-:-:S05]  /*12b0*/  FADD R6, R4, R5 ;  /* 0x0000000504067221 */ /* 0x001fca0000000000 */
[----:B------:R-:W0:Y:S02]  /*12c0*/  SHFL.DOWN PT, R5, R6, 0x4, 0x1f ;  /* 0x08801f0006057f89 */ /* 0x000e2400000e0000 */
[----:B0-----:R-:W-:-:S05]  /*12d0*/  FADD R8, R6, R5 ;  /* 0x0000000506087221 */ /* 0x001fca0000000000 */
[----:B------:R-:W0:Y:S02]  /*12e0*/  SHFL.DOWN PT, R5, R8, 0x2, 0x1f ;  /* 0x08401f0008057f89 */ /* 0x000e2400000e0000 */
[----:B0-----:R-:W-:-:S05]  /*12f0*/  FADD R10, R8, R5 ;  /* 0x00000005080a7221 */ /* 0x001fca0000000000 */
[----:B------:R0:W1:Y:S01]  /*1300*/  SHFL.DOWN PT, R5, R10, 0x1, 0x1f ;  /* 0x08201f000a057f89 */ /* 0x00006200000e0000 */
[----:B------:R-:W-:Y:S05]  /*1310*/  @P0 EXIT ;  /* 0x000000000000094d */ /* 0x000fea0003800000 */
[----:B------:R-:W2:Y:S01]  /*1320*/  LDC.64 R2, c[0x0][0x3a0] ;  /* 0x0000e800ff027b82 */ /* 0x000ea20000000a00 */
[----:B-1----:R-:W-:-:S05]  /*1330*/  FADD R5, R10, R5 ;  /* 0x000000050a057221 */ /* 0x002fca0000000000 */
[----:B--2---:R-:W-:Y:S01]  /*1340*/  REDG.E.ADD.F32.FTZ.RN.STRONG.GPU desc[UR20][R2.64], R5 ;  /* 0x00000005020079a6 */ /* 0x004fe2000c12f314 */
[----:B------:R-:W-:Y:S05]  /*1350*/  EXIT ;  /* 0x000000000000794d */ /* 0x000fea0003800000 */
.L_x_24:
        /* <DEDUP_REMOVED lines=10> */
.L_x_27:


//--------------------- .nv.shared.reserved.0     --------------------------
	.section	.nv.shared.reserved.0,"aw",@nobits
	.weak		__nv_reservedSMEM_offset_0_alias
	.size		__nv_reservedSMEM_offset_0_alias, 0, 64
	.other		__nv_reservedSMEM_offset_0_alias,@"STO_CUDA_RESERVED_SHARED STV_DEFAULT"
__nv_reservedSMEM_offset_0_alias:
	.zero		0
	.zero		64


//--------------------- .nv.shared._Z9cuChamferPfiS_iiS_ --------------------------
	.section	.nv.shared._Z9cuChamferPfiS_iiS_,"aw",@nobits
	.sectionflags	@""
	.align	4
.nv.shared._Z9cuChamferPfiS_iiS_:
	.zero		1056


//--------------------- .nv.constant0._Z18cuFinalCalculationPKfiS0_iPf --------------------------
	.section	.nv.constant0._Z18cuFinalCalculationPKfiS0_iPf,"a",@progbits
	.sectionflags	@""
	.align	4
.nv.constant0._Z18cuFinalCalculationPKfiS0_iPf:
	.zero		936


//--------------------- .nv.constant0._Z9cuChamferPfiS_iiS_ --------------------------
	.section	.nv.constant0._Z9cuChamferPfiS_iiS_,"a",@progbits
	.sectionflags	@""
	.align	4
.nv.constant0._Z9cuChamferPfiS_iiS_:
	.zero		936


//--------------------- SYMBOLS --------------------------

	.type		.nv.reservedSmem.offset0,@object
	.size		.nv.reservedSmem.offset0,0x4
	.type		.nv.reservedSmem.cap,@object
	.size		.nv.reservedSmem.cap,0x4
